// auto-generated by cutlass_sweep.conv — config: {"arch": "sm_100", "cluster_m": 1, "cluster_n": 1, "conv_kind": "dgrad", "dtype": "bf16", "ndim": 3, "tile_k": 32, "tile_m": 64, "tile_n": 128}
#include "cutlass/cutlass.h"
#include "cute/tensor.hpp"
#include "cutlass/kernel_hardware_info.hpp"
#include "cutlass/conv/convolution.h"
#include "cutlass/conv/dispatch_policy.hpp"
#include "cutlass/conv/collective/collective_builder.hpp"
#include "cutlass/conv/kernel/conv_universal.hpp"
#include "cutlass/conv/device/conv_universal_adapter.hpp"
#include "cutlass/epilogue/collective/collective_builder.hpp"

using namespace cute;
using Elem = cutlass::bfloat16_t;
using Acc  = float;
using LayoutAB = cutlass::layout::TensorNDHWC;
using LayoutC  = cutlass::layout::TensorNDHWC;
constexpr auto ConvOp = cutlass::conv::Operator::kDgrad;
using TileShape    = Shape<_64, _128, Shape<_32>>;
using ClusterShape = Shape<_1, _1, _1>;

using CollectiveEpilogue = typename cutlass::epilogue::collective::CollectiveBuilder<
    cutlass::arch::Sm100, cutlass::arch::OpClassTensorOp,
    TileShape, ClusterShape,
    cutlass::epilogue::collective::EpilogueTileAuto,
    Acc, Acc,
    Elem, LayoutC, 128 / cutlass::sizeof_bits<Elem>::value,
    Elem, LayoutC, 128 / cutlass::sizeof_bits<Elem>::value,
    cutlass::epilogue::collective::EpilogueScheduleAuto
  >::CollectiveOp;

using CollectiveMainloop = typename cutlass::conv::collective::CollectiveBuilder<
    cutlass::arch::Sm100, cutlass::arch::OpClassTensorOp, ConvOp,
    Elem, LayoutAB, 128 / cutlass::sizeof_bits<Elem>::value,
    Elem, LayoutAB, 128 / cutlass::sizeof_bits<Elem>::value,
    Acc,
    TileShape, ClusterShape,
    cutlass::conv::collective::StageCountAutoCarveout<
        static_cast<int>(sizeof(typename CollectiveEpilogue::SharedStorage))>,
    cutlass::conv::collective::KernelScheduleAuto
  >::CollectiveOp;

using ProblemShape = cutlass::conv::ConvProblemShape<
    ConvOp, CollectiveMainloop::DispatchPolicy::NumSpatialDimensions>;
using ConvKernel = cutlass::conv::kernel::ConvUniversal<
    ProblemShape, CollectiveMainloop, CollectiveEpilogue>;
using Conv = cutlass::conv::device::ConvUniversalAdapter<ConvKernel>;

auto* _anchor = &cutlass::device_kernel<ConvKernel>;


// ===== COMPILED SASS (sm_100a) =====

	.target	sm_100a

	.elftype	@"ET_EXEC"


//--------------------- .note.nv.tkinfo           --------------------------
	.section	.note.nv.tkinfo,"",@"SHT_NOTE"
	.sectionflags	@"SHF_NOTE_NV_TKINFO"
	.tkinfo
        /*0018*/ 	.word	0x00000002
        /*0030*/ 	.string	""
        /*0030*/ 	.string	"ptxas"
        /*0030*/ 	.string	"Cuda compilation tools, release 13.0, V13.0.88"
        /*0030*/ 	.string	"Build cuda_13.0.r13.0/compiler.36424714_0"
        /*0030*/ 	.string	"-arch sm_100a -m 64 "



//--------------------- .note.nv.cuinfo           --------------------------
	.section	.note.nv.cuinfo,"",@"SHT_NOTE"
	.sectionflags	@"SHF_NOTE_NV_CUINFO"
        /*0018*/ 	.short	0x0002
        /*001a*/ 	.short	0x0064
        /*001c*/ 	.short	0x0082
	.zero		2


//--------------------- .nv.info                  --------------------------
	.section	.nv.info,"",@"SHT_CUDA_INFO"
	.align	4


	//----- nvinfo : EIATTR_REGCOUNT
	.align		4
        /*0000*/ 	.byte	0x04, 0x2f
        /*0002*/ 	.short	(.L_19 - .L_18)
	.align		4
.L_18:
        /*0004*/ 	.word	index@(_ZN7cutlass13device_kernelINS_4conv6kernel13ConvUniversalINS1_16ConvProblemShapeILNS1_8OperatorE1ELi3EEENS1_10collective14CollectiveConvINS1_47MainloopSm100TmaUmmaWarpSpecializedImplicitGemmILS5_1ELi17ELi3ELi1ELi2EN4cute5tupleIJNSA_1CILi1EEESD_SD_EEEEENSB_IJNSC_ILi64EEENSC_ILi128EEENSB_IJNSC_ILi32EEEEEEEEENS_10bfloat16_tESL_NSA_8TiledMMAINSA_8MMA_AtomIJNSA_20SM100_MMA_F16BF16_SSISL_SL_fLi64ELi128ELNSA_4UMMA5MajorE0ELSQ_1ELNSP_7ScaleInE0ELSR_0EEEEEENSA_6LayoutISE_NSB_IJNSC_ILi0EEESV_SV_EEEEENSB_IJNSA_10UnderscoreESY_SY_EEEEENS7_6detail27Sm100ImplicitGemmTileTraitsINSA_20SM90_TMA_LOAD_IM2COLENSA_14ComposedLayoutINSA_7SwizzleILi2ELi4ELi3EEENSA_18smem_ptr_flag_bitsILi16EEENSU_INSB_IJNSC_ILi8EEESI_EEENSB_IJSI_SD_EEEEEEEvEENS12_INSA_13SM90_TMA_LOADENS14_INS15_ILi3ELi4ELi3EEES18_NSU_INSB_IJSG_S19_EEENSB_IJSD_SG_EEEEEEEvEEEENS_8epilogue10collective18CollectiveEpilogueINS1N_23Sm100TmaWarpSpecializedILi4ELi2ELi16ELb1ELb0EEEJSK_NSB_IJNSU_ISG_SD_EENSU_ISI_SD_EEEEESL_NSB_IJNSB_IJllllEEESD_SV_EEESL_S1W_NS1N_6fusion15FusionCallbacksIS1R_NS1X_17LinearCombinationISL_fSL_fLNS_15FloatRoundStyleE2EEESK_S1U_JEEENSA_5SM1004TMEM4LOAD26SM100_TMEM_LOAD_16dp256b4xES13_S1D_NSA_17SM75_U32x4_LDSM_NENSA_21SM90_TMA_STORE_IM2COLES1D_NSA_17SM90_U32x4_STSM_NENSA_39AutoVectorizingCopyWithAssumedAlignmentILi128EEEEEEvvEEEEvNT_6ParamsE)
        /*0008*/ 	.word	0x0000004e


	//----- nvinfo : EIATTR_FRAME_SIZE
	.align		4
.L_19:
        /*000c*/ 	.byte	0x04, 0x11
        /*000e*/ 	.short	(.L_21 - .L_20)
	.align		4
.L_20:
        /*0010*/ 	.word	index@($__internal_2_$__cuda_sm10x_tcgen05_guardrail_trap_unallocated_columns_being_dealloced)
        /*0014*/ 	.word	0x00000008


	//----- nvinfo : EIATTR_FRAME_SIZE
	.align		4
.L_21:
        /*0018*/ 	.byte	0x04, 0x11
        /*001a*/ 	.short	(.L_23 - .L_22)
	.align		4
.L_22:
        /*001c*/ 	.word	index@($__internal_1_$__cuda_sm10x_tcgen05_guardrail_trap_phase_invalid_during_alloc)
        /*0020*/ 	.word	0x00000008


	//----- nvinfo : EIATTR_FRAME_SIZE
	.align		4
.L_23:
        /*0024*/ 	.byte	0x04, 0x11
        /*0026*/ 	.short	(.L_25 - .L_24)
	.align		4
.L_24:
        /*0028*/ 	.word	index@($__internal_0_$__cuda_sm10x_tcgen05_guardrail_trap_col_being_dealloced_not_returned_by_alloc)
        /*002c*/ 	.word	0x00000008


	//----- nvinfo : EIATTR_FRAME_SIZE
	.align		4
.L_25:
        /*0030*/ 	.byte	0x04, 0x11
        /*0032*/ 	.short	(.L_27 - .L_26)
	.align		4
.L_26:
        /*0034*/ 	.word	index@(_ZN7cutlass13device_kernelINS_4conv6kernel13ConvUniversalINS1_16ConvProblemShapeILNS1_8OperatorE1ELi3EEENS1_10collective14CollectiveConvINS1_47MainloopSm100TmaUmmaWarpSpecializedImplicitGemmILS5_1ELi17ELi3ELi1ELi2EN4cute5tupleIJNSA_1CILi1EEESD_SD_EEEEENSB_IJNSC_ILi64EEENSC_ILi128EEENSB_IJNSC_ILi32EEEEEEEEENS_10bfloat16_tESL_NSA_8TiledMMAINSA_8MMA_AtomIJNSA_20SM100_MMA_F16BF16_SSISL_SL_fLi64ELi128ELNSA_4UMMA5MajorE0ELSQ_1ELNSP_7ScaleInE0ELSR_0EEEEEENSA_6LayoutISE_NSB_IJNSC_ILi0EEESV_SV_EEEEENSB_IJNSA_10UnderscoreESY_SY_EEEEENS7_6detail27Sm100ImplicitGemmTileTraitsINSA_20SM90_TMA_LOAD_IM2COLENSA_14ComposedLayoutINSA_7SwizzleILi2ELi4ELi3EEENSA_18smem_ptr_flag_bitsILi16EEENSU_INSB_IJNSC_ILi8EEESI_EEENSB_IJSI_SD_EEEEEEEvEENS12_INSA_13SM90_TMA_LOADENS14_INS15_ILi3ELi4ELi3EEES18_NSU_INSB_IJSG_S19_EEENSB_IJSD_SG_EEEEEEEvEEEENS_8epilogue10collective18CollectiveEpilogueINS1N_23Sm100TmaWarpSpecializedILi4ELi2ELi16ELb1ELb0EEEJSK_NSB_IJNSU_ISG_SD_EENSU_ISI_SD_EEEEESL_NSB_IJNSB_IJllllEEESD_SV_EEESL_S1W_NS1N_6fusion15FusionCallbacksIS1R_NS1X_17LinearCombinationISL_fSL_fLNS_15FloatRoundStyleE2EEESK_S1U_JEEENSA_5SM1004TMEM4LOAD26SM100_TMEM_LOAD_16dp256b4xES13_S1D_NSA_17SM75_U32x4_LDSM_NENSA_21SM90_TMA_STORE_IM2COLES1D_NSA_17SM90_U32x4_STSM_NENSA_39AutoVectorizingCopyWithAssumedAlignmentILi128EEEEEEvvEEEEvNT_6ParamsE)
        /*0038*/ 	.word	0x00000008


	//----- nvinfo : EIATTR_MIN_STACK_SIZE
	.align		4
.L_27:
        /*003c*/ 	.byte	0x04, 0x12
        /*003e*/ 	.short	(.L_29 - .L_28)
	.align		4
.L_28:
        /*0040*/ 	.word	index@(_ZN7cutlass13device_kernelINS_4conv6kernel13ConvUniversalINS1_16ConvProblemShapeILNS1_8OperatorE1ELi3EEENS1_10collective14CollectiveConvINS1_47MainloopSm100TmaUmmaWarpSpecializedImplicitGemmILS5_1ELi17ELi3ELi1ELi2EN4cute5tupleIJNSA_1CILi1EEESD_SD_EEEEENSB_IJNSC_ILi64EEENSC_ILi128EEENSB_IJNSC_ILi32EEEEEEEEENS_10bfloat16_tESL_NSA_8TiledMMAINSA_8MMA_AtomIJNSA_20SM100_MMA_F16BF16_SSISL_SL_fLi64ELi128ELNSA_4UMMA5MajorE0ELSQ_1ELNSP_7ScaleInE0ELSR_0EEEEEENSA_6LayoutISE_NSB_IJNSC_ILi0EEESV_SV_EEEEENSB_IJNSA_10UnderscoreESY_SY_EEEEENS7_6detail27Sm100ImplicitGemmTileTraitsINSA_20SM90_TMA_LOAD_IM2COLENSA_14ComposedLayoutINSA_7SwizzleILi2ELi4ELi3EEENSA_18smem_ptr_flag_bitsILi16EEENSU_INSB_IJNSC_ILi8EEESI_EEENSB_IJSI_SD_EEEEEEEvEENS12_INSA_13SM90_TMA_LOADENS14_INS15_ILi3ELi4ELi3EEES18_NSU_INSB_IJSG_S19_EEENSB_IJSD_SG_EEEEEEEvEEEENS_8epilogue10collective18CollectiveEpilogueINS1N_23Sm100TmaWarpSpecializedILi4ELi2ELi16ELb1ELb0EEEJSK_NSB_IJNSU_ISG_SD_EENSU_ISI_SD_EEEEESL_NSB_IJNSB_IJllllEEESD_SV_EEESL_S1W_NS1N_6fusion15FusionCallbacksIS1R_NS1X_17LinearCombinationISL_fSL_fLNS_15FloatRoundStyleE2EEESK_S1U_JEEENSA_5SM1004TMEM4LOAD26SM100_TMEM_LOAD_16dp256b4xES13_S1D_NSA_17SM75_U32x4_LDSM_NENSA_21SM90_TMA_STORE_IM2COLES1D_NSA_17SM90_U32x4_STSM_NENSA_39AutoVectorizingCopyWithAssumedAlignmentILi128EEEEEEvvEEEEvNT_6ParamsE)
        /*0044*/ 	.word	0x00000008
.L_29:


//--------------------- .nv.compat                --------------------------
	.section	.nv.compat,"",@"SHT_CUDA_COMPAT_INFO"
	.align	4
        /*0000*/ 	.byte	0x02, 0x09, 0x01, 0x00, 0x02, 0x02, 0x02, 0x00, 0x02, 0x05, 0x05, 0x00, 0x03, 0x07, 0x01, 0x01
        /*0010*/ 	.byte	0x02, 0x03, 0x01, 0x00, 0x02, 0x06, 0x01, 0x00, 0x04, 0x0b, 0x08, 0x00, 0x09, 0x00, 0x00, 0x00
        /*0020*/ 	.byte	0x00, 0x00, 0x00, 0x00


//--------------------- .nv.info._ZN7cutlass13device_kernelINS_4conv6kernel13ConvUniversalINS1_16ConvProblemShapeILNS1_8OperatorE1ELi3EEENS1_10collective14CollectiveConvINS1_47MainloopSm100TmaUmmaWarpSpecializedImplicitGemmILS5_1ELi17ELi3ELi1ELi2EN4cute5tupleIJNSA_1CILi1EEESD_SD_EEEEENSB_IJNSC_ILi64EEENSC_ILi128EEENSB_IJNSC_ILi32EEEEEEEEENS_10bfloat16_tESL_NSA_8TiledMMAINSA_8MMA_AtomIJNSA_20SM100_MMA_F16BF16_SSISL_SL_fLi64ELi128ELNSA_4UMMA5MajorE0ELSQ_1ELNSP_7ScaleInE0ELSR_0EEEEEENSA_6LayoutISE_NSB_IJNSC_ILi0EEESV_SV_EEEEENSB_IJNSA_10UnderscoreESY_SY_EEEEENS7_6detail27Sm100ImplicitGemmTileTraitsINSA_20SM90_TMA_LOAD_IM2COLENSA_14ComposedLayoutINSA_7SwizzleILi2ELi4ELi3EEENSA_18smem_ptr_flag_bitsILi16EEENSU_INSB_IJNSC_ILi8EEESI_EEENSB_IJSI_SD_EEEEEEEvEENS12_INSA_13SM90_TMA_LOADENS14_INS15_ILi3ELi4ELi3EEES18_NSU_INSB_IJSG_S19_EEENSB_IJSD_SG_EEEEEEEvEEEENS_8epilogue10collective18CollectiveEpilogueINS1N_23Sm100TmaWarpSpecializedILi4ELi2ELi16ELb1ELb0EEEJSK_NSB_IJNSU_ISG_SD_EENSU_ISI_SD_EEEEESL_NSB_IJNSB_IJllllEEESD_SV_EEESL_S1W_NS1N_6fusion15FusionCallbacksIS1R_NS1X_17LinearCombinationISL_fSL_fLNS_15FloatRoundStyleE2EEESK_S1U_JEEENSA_5SM1004TMEM4LOAD26SM100_TMEM_LOAD_16dp256b4xES13_S1D_NSA_17SM75_U32x4_LDSM_NENSA_21SM90_TMA_STORE_IM2COLES1D_NSA_17SM90_U32x4_STSM_NENSA_39AutoVectorizingCopyWithAssumedAlignmentILi128EEEEEEvvEEEEvNT_6ParamsE --------------------------
	.section	.nv.info._ZN7cutlass13device_kernelINS_4conv6kernel13ConvUniversalINS1_16ConvProblemShapeILNS1_8OperatorE1ELi3EEENS1_10collective14CollectiveConvINS1_47MainloopSm100TmaUmmaWarpSpecializedImplicitGemmILS5_1ELi17ELi3ELi1ELi2EN4cute5tupleIJNSA_1CILi1EEESD_SD_EEEEENSB_IJNSC_ILi64EEENSC_ILi128EEENSB_IJNSC_ILi32EEEEEEEEENS_10bfloat16_tESL_NSA_8TiledMMAINSA_8MMA_AtomIJNSA_20SM100_MMA_F16BF16_SSISL_SL_fLi64ELi128ELNSA_4UMMA5MajorE0ELSQ_1ELNSP_7ScaleInE0ELSR_0EEEEEENSA_6LayoutISE_NSB_IJNSC_ILi0EEESV_SV_EEEEENSB_IJNSA_10UnderscoreESY_SY_EEEEENS7_6detail27Sm100ImplicitGemmTileTraitsINSA_20SM90_TMA_LOAD_IM2COLENSA_14ComposedLayoutINSA_7SwizzleILi2ELi4ELi3EEENSA_18smem_ptr_flag_bitsILi16EEENSU_INSB_IJNSC_ILi8EEESI_EEENSB_IJSI_SD_EEEEEEEvEENS12_INSA_13SM90_TMA_LOADENS14_INS15_ILi3ELi4ELi3EEES18_NSU_INSB_IJSG_S19_EEENSB_IJSD_SG_EEEEEEEvEEEENS_8epilogue10collective18CollectiveEpilogueINS1N_23Sm100TmaWarpSpecializedILi4ELi2ELi16ELb1ELb0EEEJSK_NSB_IJNSU_ISG_SD_EENSU_ISI_SD_EEEEESL_NSB_IJNSB_IJllllEEESD_SV_EEESL_S1W_NS1N_6fusion15FusionCallbacksIS1R_NS1X_17LinearCombinationISL_fSL_fLNS_15FloatRoundStyleE2EEESK_S1U_JEEENSA_5SM1004TMEM4LOAD26SM100_TMEM_LOAD_16dp256b4xES13_S1D_NSA_17SM75_U32x4_LDSM_NENSA_21SM90_TMA_STORE_IM2COLES1D_NSA_17SM90_U32x4_STSM_NENSA_39AutoVectorizingCopyWithAssumedAlignmentILi128EEEEEEvvEEEEvNT_6ParamsE,"",@"SHT_CUDA_INFO"
	.sectionflags	@""
	.align	4


	//----- nvinfo : EIATTR_CUDA_API_VERSION
	.align		4
        /*0000*/ 	.byte	0x04, 0x37
        /*0002*/ 	.short	(.L_31 - .L_30)
.L_30:
        /*0004*/ 	.word	0x00000082


	//----- nvinfo : EIATTR_KPARAM_INFO
	.align		4
.L_31:
        /*0008*/ 	.byte	0x04, 0x17
        /*000a*/ 	.short	(.L_33 - .L_32)
.L_32:
        /*000c*/ 	.word	0x00000000
        /*0010*/ 	.short	0x0000
        /*0012*/ 	.short	0x0000
        /*0014*/ 	.byte	0x00, 0xf0, 0x01, 0x24


	//----- nvinfo : EIATTR_AT_ENTRY_FRAGMENTS
	.align		4
.L_33:
        /*0018*/ 	.byte	0x04, 0x4f
        /*001a*/ 	.short	(.L_35 - .L_34)


	//   ....[0]....
.L_34:
        /*001c*/ 	.word	0x00000006


	//----- nvinfo : EIATTR_RESERVED_SMEM_USED
	.align		4
.L_35:
        /*0020*/ 	.byte	0x01, 0x41
	.zero		2


	//----- nvinfo : EIATTR_SPARSE_MMA_MASK
	.align		4
        /*0024*/ 	.byte	0x03, 0x50
        /*0026*/ 	.short	0x0000


	//----- nvinfo : EIATTR_TCGEN05_1CTA_USED
	.align		4
        /*0028*/ 	.byte	0x01, 0x51
	.zero		2


	//----- nvinfo : EIATTR_MAXREG_COUNT
	.align		4
        /*002c*/ 	.byte	0x03, 0x1b
        /*002e*/ 	.short	0x00ff


	//----- nvinfo : EIATTR_NUM_BARRIERS
	.align		4
        /*0030*/ 	.byte	0x02, 0x4c
        /*0032*/ 	.byte	0x07
	.zero		1


	//----- nvinfo : EIATTR_EXTERNS
	.align		4
        /*0034*/ 	.byte	0x04, 0x0f
        /*0036*/ 	.short	(.L_37 - .L_36)


	//   ....[0]....
	.align		4
.L_36:
        /*0038*/ 	.word	index@(__assertfail)


	//----- nvinfo : EIATTR_MERCURY_ISA_VERSION
	.align		4
.L_37:
        /*003c*/ 	.byte	0x03, 0x5f
        /*003e*/ 	.short	0x0101


	//----- nvinfo : EIATTR_INT_WARP_WIDE_INSTR_OFFSETS
	.align		4
        /*0040*/ 	.byte	0x04, 0x31
        /*0042*/ 	.short	(.L_39 - .L_38)


	//   ....[0]....
.L_38:
        /*0044*/ 	.word	0x000045d0


	//   ....[1]....
        /*0048*/ 	.word	0x000045f0


	//   ....[2]....
        /*004c*/ 	.word	0x00004620


	//   ....[3]....
        /*0050*/ 	.word	0x000053b0


	//   ....[4]....
        /*0054*/ 	.word	0x00005420


	//   ....[5]....
        /*0058*/ 	.word	0x00005530


	//   ....[6]....
        /*005c*/ 	.word	0x000055b0


	//   ....[7]....
        /*0060*/ 	.word	0x000056b0


	//   ....[8]....
        /*0064*/ 	.word	0x00005750


	//   ....[9]....
        /*0068*/ 	.word	0x00005840


	//   ....[10]....
        /*006c*/ 	.word	0x00005940


	//----- nvinfo : EIATTR_COOP_GROUP_MASK_REGIDS
	.align		4
.L_39:
        /*0070*/ 	.byte	0x04, 0x29
        /*0072*/ 	.short	(.L_41 - .L_40)


	//   ....[0]....
.L_40:
        /*0074*/ 	.word	0xffffffff


	//   ....[1]....
        /*0078*/ 	.word	0xffffffff


	//   ....[2]....
        /*007c*/ 	.word	0xffffffff


	//   ....[3]....
        /*0080*/ 	.word	0xffffffff


	//   ....[4]....
        /*0084*/ 	.word	0xffffffff


	//   ....[5]....
        /*0088*/ 	.word	0xffffffff


	//   ....[6]....
        /*008c*/ 	.word	0xffffffff


	//   ....[7]....
        /*0090*/ 	.word	0xffffffff


	//   ....[8]....
        /*0094*/ 	.word	0xffffffff


	//   ....[9]....
        /*0098*/ 	.word	0xffffffff


	//   ....[10]....
        /*009c*/ 	.word	0xffffffff


	//   ....[11]....
        /*00a0*/ 	.word	0xffffffff


	//----- nvinfo : EIATTR_COOP_GROUP_INSTR_OFFSETS
	.align		4
.L_41:
        /*00a4*/ 	.byte	0x04, 0x28
        /*00a6*/ 	.short	(.L_43 - .L_42)


	//   ....[0]....
.L_42:
        /*00a8*/ 	.word	0x00000090


	//   ....[1]....
        /*00ac*/ 	.word	0x00000500


	//   ....[2]....
        /*00b0*/ 	.word	0x00000840


	//   ....[3]....
        /*00b4*/ 	.word	0x000009e0


	//   ....[4]....
        /*00b8*/ 	.word	0x00000ae0


	//   ....[5]....
        /*00bc*/ 	.word	0x00000c30


	//   ....[6]....
        /*00c0*/ 	.word	0x00002590


	//   ....[7]....
        /*00c4*/ 	.word	0x00003a10


	//   ....[8]....
        /*00c8*/ 	.word	0x00003c20


	//   ....[9]....
        /*00cc*/ 	.word	0x00003c50


	//   ....[10]....
        /*00d0*/ 	.word	0x000044b0


	//   ....[11]....
        /*00d4*/ 	.word	0x000046f0


	//----- nvinfo : EIATTR_VRC_CTA_INIT_COUNT
	.align		4
.L_43:
        /*00d8*/ 	.byte	0x02, 0x4a
        /*00da*/ 	.byte	0x80
	.zero		1


	//----- nvinfo : EIATTR_SYSCALL_OFFSETS
	.align		4
        /*00dc*/ 	.byte	0x04, 0x46
        /*00de*/ 	.short	(.L_45 - .L_44)


	//   ....[0]....
.L_44:
        /*00e0*/ 	.word	0x00006580


	//   ....[1]....
        /*00e4*/ 	.word	0x00006670


	//   ....[2]....
        /*00e8*/ 	.word	0x00006fd0


	//   ....[3]....
        /*00ec*/ 	.word	0x000078b0


	//   ....[4]....
        /*00f0*/ 	.word	0x00008160


	//   ....[5]....
        /*00f4*/ 	.word	0x00008a00


	//----- nvinfo : EIATTR_MBARRIER_INSTR_OFFSETS
	.align		4
.L_45:
        /*00f8*/ 	.byte	0x04, 0x39
        /*00fa*/ 	.short	(.L_47 - .L_46)


	//   ....[0]....
.L_46:
        /*00fc*/ 	.word	0x00000600
        /*0100*/ 	.word	0x000000ff
        /*0104*/ 	.word	0x00000000
        /*0108*/ 	.short	0x0100
        /*010a*/ 	.byte	0x04
	.zero		1


	//   ....[1]....
        /*010c*/ 	.word	0x00000610
        /*0110*/ 	.word	0x000000ff
        /*0114*/ 	.word	0x00000088
        /*0118*/ 	.short	0x0100
        /*011a*/ 	.byte	0x04
	.zero		1


	//   ....[2]....
        /*011c*/ 	.word	0x00000620
        /*0120*/ 	.word	0x000000ff
        /*0124*/ 	.word	0x00000008
        /*0128*/ 	.short	0x0100
        /*012a*/ 	.byte	0x04
	.zero		1


	//   ....[3]....
        /*012c*/ 	.word	0x00000630
        /*0130*/ 	.word	0x000000ff
        /*0134*/ 	.word	0x00000090
        /*0138*/ 	.short	0x0100
        /*013a*/ 	.byte	0x04
	.zero		1


	//   ....[4]....
        /*013c*/ 	.word	0x00000640
        /*0140*/ 	.word	0x000000ff
        /*0144*/ 	.word	0x00000010
        /*0148*/ 	.short	0x0100
        /*014a*/ 	.byte	0x04
	.zero		1


	//   ....[5]....
        /*014c*/ 	.word	0x00000650
        /*0150*/ 	.word	0x000000ff
        /*0154*/ 	.word	0x00000098
        /*0158*/ 	.short	0x0100
        /*015a*/ 	.byte	0x04
	.zero		1


	//   ....[6]....
        /*015c*/ 	.word	0x00000660
        /*0160*/ 	.word	0x000000ff
        /*0164*/ 	.word	0x00000018
        /*0168*/ 	.short	0x0100
        /*016a*/ 	.byte	0x04
	.zero		1


	//   ....[7]....
        /*016c*/ 	.word	0x00000670
        /*0170*/ 	.word	0x000000ff
        /*0174*/ 	.word	0x000000a0
        /*0178*/ 	.short	0x0100
        /*017a*/ 	.byte	0x04
	.zero		1


	//   ....[8]....
        /*017c*/ 	.word	0x00000680
        /*0180*/ 	.word	0x000000ff
        /*0184*/ 	.word	0x00000020
        /*0188*/ 	.short	0x0100
        /*018a*/ 	.byte	0x04
	.zero		1


	//   ....[9]....
        /*018c*/ 	.word	0x00000690
        /*0190*/ 	.word	0x000000ff
        /*0194*/ 	.word	0x000000a8
        /*0198*/ 	.short	0x0100
        /*019a*/ 	.byte	0x04
	.zero		1


	//   ....[10]....
        /*019c*/ 	.word	0x000006a0
        /*01a0*/ 	.word	0x000000ff
        /*01a4*/ 	.word	0x00000028
        /*01a8*/ 	.short	0x0100
        /*01aa*/ 	.byte	0x04
	.zero		1


	//   ....[11]....
        /*01ac*/ 	.word	0x000006b0
        /*01b0*/ 	.word	0x000000ff
        /*01b4*/ 	.word	0x000000b0
        /*01b8*/ 	.short	0x0100
        /*01ba*/ 	.byte	0x04
	.zero		1


	//   ....[12]....
        /*01bc*/ 	.word	0x000006c0
        /*01c0*/ 	.word	0x000000ff
        /*01c4*/ 	.word	0x00000030
        /*01c8*/ 	.short	0x0100
        /*01ca*/ 	.byte	0x04
	.zero		1


	//   ....[13]....
        /*01cc*/ 	.word	0x000006d0
        /*01d0*/ 	.word	0x000000ff
        /*01d4*/ 	.word	0x000000b8
        /*01d8*/ 	.short	0x0100
        /*01da*/ 	.byte	0x04
	.zero		1


	//   ....[14]....
        /*01dc*/ 	.word	0x000006e0
        /*01e0*/ 	.word	0x000000ff
        /*01e4*/ 	.word	0x00000038
        /*01e8*/ 	.short	0x0100
        /*01ea*/ 	.byte	0x04
	.zero		1


	//   ....[15]....
        /*01ec*/ 	.word	0x000006f0
        /*01f0*/ 	.word	0x000000ff
        /*01f4*/ 	.word	0x000000c0
        /*01f8*/ 	.short	0x0100
        /*01fa*/ 	.byte	0x04
	.zero		1


	//   ....[16]....
        /*01fc*/ 	.word	0x00000700
        /*0200*/ 	.word	0x000000ff
        /*0204*/ 	.word	0x00000040
        /*0208*/ 	.short	0x0100
        /*020a*/ 	.byte	0x04
	.zero		1


	//   ....[17]....
        /*020c*/ 	.word	0x00000710
        /*0210*/ 	.word	0x000000ff
        /*0214*/ 	.word	0x000000c8
        /*0218*/ 	.short	0x0100
        /*021a*/ 	.byte	0x04
	.zero		1


	//   ....[18]....
        /*021c*/ 	.word	0x00000720
        /*0220*/ 	.word	0x000000ff
        /*0224*/ 	.word	0x00000048
        /*0228*/ 	.short	0x0100
        /*022a*/ 	.byte	0x04
	.zero		1


	//   ....[19]....
        /*022c*/ 	.word	0x00000730
        /*0230*/ 	.word	0x000000ff
        /*0234*/ 	.word	0x000000d0
        /*0238*/ 	.short	0x0100
        /*023a*/ 	.byte	0x04
	.zero		1


	//   ....[20]....
        /*023c*/ 	.word	0x00000740
        /*0240*/ 	.word	0x000000ff
        /*0244*/ 	.word	0x00000050
        /*0248*/ 	.short	0x0100
        /*024a*/ 	.byte	0x04
	.zero		1


	//   ....[21]....
        /*024c*/ 	.word	0x00000750
        /*0250*/ 	.word	0x000000ff
        /*0254*/ 	.word	0x000000d8
        /*0258*/ 	.short	0x0100
        /*025a*/ 	.byte	0x04
	.zero		1


	//   ....[22]....
        /*025c*/ 	.word	0x00000760
        /*0260*/ 	.word	0x000000ff
        /*0264*/ 	.word	0x00000058
        /*0268*/ 	.short	0x0100
        /*026a*/ 	.byte	0x04
	.zero		1


	//   ....[23]....
        /*026c*/ 	.word	0x00000770
        /*0270*/ 	.word	0x000000ff
        /*0274*/ 	.word	0x000000e0
        /*0278*/ 	.short	0x0100
        /*027a*/ 	.byte	0x04
	.zero		1


	//   ....[24]....
        /*027c*/ 	.word	0x00000780
        /*0280*/ 	.word	0x000000ff
        /*0284*/ 	.word	0x00000060
        /*0288*/ 	.short	0x0100
        /*028a*/ 	.byte	0x04
	.zero		1


	//   ....[25]....
        /*028c*/ 	.word	0x00000790
        /*0290*/ 	.word	0x000000ff
        /*0294*/ 	.word	0x000000e8
        /*0298*/ 	.short	0x0100
        /*029a*/ 	.byte	0x04
	.zero		1


	//   ....[26]....
        /*029c*/ 	.word	0x000007a0
        /*02a0*/ 	.word	0x000000ff
        /*02a4*/ 	.word	0x00000068
        /*02a8*/ 	.short	0x0100
        /*02aa*/ 	.byte	0x04
	.zero		1


	//   ....[27]....
        /*02ac*/ 	.word	0x000007b0
        /*02b0*/ 	.word	0x000000ff
        /*02b4*/ 	.word	0x000000f0
        /*02b8*/ 	.short	0x0100
        /*02ba*/ 	.byte	0x04
	.zero		1


	//   ....[28]....
        /*02bc*/ 	.word	0x000007c0
        /*02c0*/ 	.word	0x000000ff
        /*02c4*/ 	.word	0x00000070
        /*02c8*/ 	.short	0x0100
        /*02ca*/ 	.byte	0x04
	.zero		1


	//   ....[29]....
        /*02cc*/ 	.word	0x000007d0
        /*02d0*/ 	.word	0x000000ff
        /*02d4*/ 	.word	0x000000f8
        /*02d8*/ 	.short	0x0100
        /*02da*/ 	.byte	0x04
	.zero		1


	//   ....[30]....
        /*02dc*/ 	.word	0x000007e0
        /*02e0*/ 	.word	0x000000ff
        /*02e4*/ 	.word	0x00000078
        /*02e8*/ 	.short	0x0100
        /*02ea*/ 	.byte	0x04
	.zero		1


	//   ....[31]....
        /*02ec*/ 	.word	0x000007f0
        /*02f0*/ 	.word	0x000000ff
        /*02f4*/ 	.word	0x00000100
        /*02f8*/ 	.short	0x0100
        /*02fa*/ 	.byte	0x04
	.zero		1


	//   ....[32]....
        /*02fc*/ 	.word	0x00000800
        /*0300*/ 	.word	0x000000ff
        /*0304*/ 	.word	0x00000080
        /*0308*/ 	.short	0x0100
        /*030a*/ 	.byte	0x04
	.zero		1


	//   ....[33]....
        /*030c*/ 	.word	0x00000810
        /*0310*/ 	.word	0x000000ff
        /*0314*/ 	.word	0x00000108
        /*0318*/ 	.short	0x0100
        /*031a*/ 	.byte	0x04
	.zero		1


	//   ....[34]....
        /*031c*/ 	.word	0x00000950
        /*0320*/ 	.word	0x000000ff
        /*0324*/ 	.word	0x00000110
        /*0328*/ 	.short	0x0100
        /*032a*/ 	.byte	0x04
	.zero		1


	//   ....[35]....
        /*032c*/ 	.word	0x00000960
        /*0330*/ 	.word	0x000000ff
        /*0334*/ 	.word	0x00000130
        /*0338*/ 	.short	0x0100
        /*033a*/ 	.byte	0x04
	.zero		1


	//   ....[36]....
        /*033c*/ 	.word	0x00000970
        /*0340*/ 	.word	0x000000ff
        /*0344*/ 	.word	0x00000118
        /*0348*/ 	.short	0x0100
        /*034a*/ 	.byte	0x04
	.zero		1


	//   ....[37]....
        /*034c*/ 	.word	0x00000980
        /*0350*/ 	.word	0x000000ff
        /*0354*/ 	.word	0x00000138
        /*0358*/ 	.short	0x0100
        /*035a*/ 	.byte	0x04
	.zero		1


	//   ....[38]....
        /*035c*/ 	.word	0x00000990
        /*0360*/ 	.word	0x000000ff
        /*0364*/ 	.word	0x00000120
        /*0368*/ 	.short	0x0100
        /*036a*/ 	.byte	0x04
	.zero		1


	//   ....[39]....
        /*036c*/ 	.word	0x000009a0
        /*0370*/ 	.word	0x000000ff
        /*0374*/ 	.word	0x00000140
        /*0378*/ 	.short	0x0100
        /*037a*/ 	.byte	0x04
	.zero		1


	//   ....[40]....
        /*037c*/ 	.word	0x000009b0
        /*0380*/ 	.word	0x000000ff
        /*0384*/ 	.word	0x00000128
        /*0388*/ 	.short	0x0100
        /*038a*/ 	.byte	0x04
	.zero		1


	//   ....[41]....
        /*038c*/ 	.word	0x000009c0
        /*0390*/ 	.word	0x000000ff
        /*0394*/ 	.word	0x00000148
        /*0398*/ 	.short	0x0100
        /*039a*/ 	.byte	0x04
	.zero		1


	//   ....[42]....
        /*039c*/ 	.word	0x00000ab0
        /*03a0*/ 	.word	0x000000ff
        /*03a4*/ 	.word	0x00000150
        /*03a8*/ 	.short	0x0100
        /*03aa*/ 	.byte	0x06
	.zero		1


	//   ....[43]....
        /*03ac*/ 	.word	0x00000ac0
        /*03b0*/ 	.word	0x000000ff
        /*03b4*/ 	.word	0x00000158
        /*03b8*/ 	.short	0x0100
        /*03ba*/ 	.byte	0x06
	.zero		1


	//   ....[44]....
        /*03bc*/ 	.word	0x00000c00
        /*03c0*/ 	.word	0x000000ff
        /*03c4*/ 	.word	0x00000160
        /*03c8*/ 	.short	0x0100
        /*03ca*/ 	.byte	0x06
	.zero		1


	//   ....[45]....
        /*03cc*/ 	.word	0x00000c10
        /*03d0*/ 	.word	0x000000ff
        /*03d4*/ 	.word	0x00000168
        /*03d8*/ 	.short	0x0100
        /*03da*/ 	.byte	0x06
	.zero		1


	//   ....[46]....
        /*03dc*/ 	.word	0x00000d60
        /*03e0*/ 	.word	0x000000ff
        /*03e4*/ 	.word	0x00000170
        /*03e8*/ 	.short	0x0100
        /*03ea*/ 	.byte	0x04
	.zero		1


	//   ....[47]....
        /*03ec*/ 	.word	0x00000d70
        /*03f0*/ 	.word	0x000000ff
        /*03f4*/ 	.word	0x00000180
        /*03f8*/ 	.short	0x0100
        /*03fa*/ 	.byte	0x04
	.zero		1


	//   ....[48]....
        /*03fc*/ 	.word	0x00000d80
        /*0400*/ 	.word	0x000000ff
        /*0404*/ 	.word	0x00000178
        /*0408*/ 	.short	0x0100
        /*040a*/ 	.byte	0x04
	.zero		1


	//   ....[49]....
        /*040c*/ 	.word	0x00000d90
        /*0410*/ 	.word	0x000000ff
        /*0414*/ 	.word	0x00000188
        /*0418*/ 	.short	0x0100
        /*041a*/ 	.byte	0x04
	.zero		1


	//   ....[50]....
        /*041c*/ 	.word	0x00001710
        /*0420*/ 	.word	0x000000ff
        /*0424*/ 	.word	0x00000088
        /*0428*/ 	.short	0x010a
        /*042a*/ 	.byte	0x04
	.zero		1


	//   ....[51]....
        /*042c*/ 	.word	0x00001a30
        /*0430*/ 	.word	0x000000ff
        /*0434*/ 	.word	0x00000088
        /*0438*/ 	.short	0x010a
        /*043a*/ 	.byte	0x11
	.zero		1


	//   ....[52]....
        /*043c*/ 	.word	0x00001ba0
        /*0440*/ 	.word	0x000000ff
        /*0444*/ 	.word	0x00000088
        /*0448*/ 	.short	0x010a
        /*044a*/ 	.byte	0x08
	.zero		1


	//   ....[53]....
        /*044c*/ 	.word	0x00001e30
        /*0450*/ 	.word	0x000000ff
        /*0454*/ 	.word	0x00000158
        /*0458*/ 	.short	0x0101
        /*045a*/ 	.byte	0x29
	.zero		1


	//   ....[54]....
        /*045c*/ 	.word	0x00001e60
        /*0460*/ 	.word	0x000000ff
        /*0464*/ 	.word	0x00000088
        /*0468*/ 	.short	0x010a
        /*046a*/ 	.byte	0x04
	.zero		1


	//   ....[55]....
        /*046c*/ 	.word	0x00002150
        /*0470*/ 	.word	0x000000ff
        /*0474*/ 	.word	0x00000088
        /*0478*/ 	.short	0x010a
        /*047a*/ 	.byte	0x09
	.zero		1


	//   ....[56]....
        /*047c*/ 	.word	0x000022c0
        /*0480*/ 	.word	0x000000ff
        /*0484*/ 	.word	0x00000088
        /*0488*/ 	.short	0x010a
        /*048a*/ 	.byte	0x08
	.zero		1


	//   ....[57]....
        /*048c*/ 	.word	0x000025a0
        /*0490*/ 	.word	0x000000ff
        /*0494*/ 	.word	0x00000160
        /*0498*/ 	.short	0x010a
        /*049a*/ 	.byte	0x29
	.zero		1


	//   ....[58]....
        /*049c*/ 	.word	0x00002660
        /*04a0*/ 	.word	0x000000ff
        /*04a4*/ 	.word	0x00000000
        /*04a8*/ 	.short	0x0101
        /*04aa*/ 	.byte	0x04
	.zero		1


	//   ....[59]....
        /*04ac*/ 	.word	0x00002c60
        /*04b0*/ 	.word	0x000000ff
        /*04b4*/ 	.word	0x00000000
        /*04b8*/ 	.short	0x010a
        /*04ba*/ 	.byte	0x04
	.zero		1


	//   ....[60]....
        /*04bc*/ 	.word	0x00002d00
        /*04c0*/ 	.word	0x000000ff
        /*04c4*/ 	.word	0x00000000
        /*04c8*/ 	.short	0x010a
        /*04ca*/ 	.byte	0x05
	.zero		1


	//   ....[61]....
        /*04cc*/ 	.word	0x00002da0
        /*04d0*/ 	.word	0x000000ff
        /*04d4*/ 	.word	0x00000000
        /*04d8*/ 	.short	0x010a
        /*04da*/ 	.byte	0x05
	.zero		1


	//   ....[62]....
        /*04dc*/ 	.word	0x00002e40
        /*04e0*/ 	.word	0x000000ff
        /*04e4*/ 	.word	0x00000000
        /*04e8*/ 	.short	0x010a
        /*04ea*/ 	.byte	0x05
	.zero		1


	//   ....[63]....
        /*04ec*/ 	.word	0x00002ee0
        /*04f0*/ 	.word	0x000000ff
        /*04f4*/ 	.word	0x00000000
        /*04f8*/ 	.short	0x010a
        /*04fa*/ 	.byte	0x05
	.zero		1


	//   ....[64]....
        /*04fc*/ 	.word	0x00002f80
        /*0500*/ 	.word	0x000000ff
        /*0504*/ 	.word	0x00000000
        /*0508*/ 	.short	0x010a
        /*050a*/ 	.byte	0x05
	.zero		1


	//   ....[65]....
        /*050c*/ 	.word	0x00003020
        /*0510*/ 	.word	0x000000ff
        /*0514*/ 	.word	0x00000000
        /*0518*/ 	.short	0x010a
        /*051a*/ 	.byte	0x05
	.zero		1


	//   ....[66]....
        /*051c*/ 	.word	0x000030c0
        /*0520*/ 	.word	0x000000ff
        /*0524*/ 	.word	0x00000000
        /*0528*/ 	.short	0x010a
        /*052a*/ 	.byte	0x05
	.zero		1


	//   ....[67]....
        /*052c*/ 	.word	0x00003160
        /*0530*/ 	.word	0x000000ff
        /*0534*/ 	.word	0x00000000
        /*0538*/ 	.short	0x010a
        /*053a*/ 	.byte	0x05
	.zero		1


	//   ....[68]....
        /*053c*/ 	.word	0x00003200
        /*0540*/ 	.word	0x000000ff
        /*0544*/ 	.word	0x00000000
        /*0548*/ 	.short	0x010a
        /*054a*/ 	.byte	0x05
	.zero		1


	//   ....[69]....
        /*054c*/ 	.word	0x000032a0
        /*0550*/ 	.word	0x000000ff
        /*0554*/ 	.word	0x00000000
        /*0558*/ 	.short	0x010a
        /*055a*/ 	.byte	0x05
	.zero		1


	//   ....[70]....
        /*055c*/ 	.word	0x00003340
        /*0560*/ 	.word	0x000000ff
        /*0564*/ 	.word	0x00000000
        /*0568*/ 	.short	0x010a
        /*056a*/ 	.byte	0x05
	.zero		1


	//   ....[71]....
        /*056c*/ 	.word	0x000033e0
        /*0570*/ 	.word	0x000000ff
        /*0574*/ 	.word	0x00000000
        /*0578*/ 	.short	0x010a
        /*057a*/ 	.byte	0x05
	.zero		1


	//   ....[72]....
        /*057c*/ 	.word	0x00003480
        /*0580*/ 	.word	0x000000ff
        /*0584*/ 	.word	0x00000000
        /*0588*/ 	.short	0x010a
        /*058a*/ 	.byte	0x05
	.zero		1


	//   ....[73]....
        /*058c*/ 	.word	0x00003520
        /*0590*/ 	.word	0x000000ff
        /*0594*/ 	.word	0x00000000
        /*0598*/ 	.short	0x010a
        /*059a*/ 	.byte	0x05
	.zero		1


	//   ....[74]....
        /*059c*/ 	.word	0x000035c0
        /*05a0*/ 	.word	0x000000ff
        /*05a4*/ 	.word	0x00000000
        /*05a8*/ 	.short	0x010a
        /*05aa*/ 	.byte	0x05
	.zero		1


	//   ....[75]....
        /*05ac*/ 	.word	0x00003670
        /*05b0*/ 	.word	0x00000000
        /*05b4*/ 	.word	0x00000000
        /*05b8*/ 	.short	0x010a
        /*05ba*/ 	.byte	0xff
	.zero		1


	//   ....[76]....
        /*05bc*/ 	.word	0x000037c0
        /*05c0*/ 	.word	0x000000ff
        /*05c4*/ 	.word	0x00000168
        /*05c8*/ 	.short	0x010a
        /*05ca*/ 	.byte	0x04
	.zero		1


	//   ....[77]....
        /*05cc*/ 	.word	0x00003860
        /*05d0*/ 	.word	0x000000ff
        /*05d4*/ 	.word	0x00000160
        /*05d8*/ 	.short	0x010a
        /*05da*/ 	.byte	0x04
	.zero		1


	//   ....[78]....
        /*05dc*/ 	.word	0x00003900
        /*05e0*/ 	.word	0x000000ff
        /*05e4*/ 	.word	0x00000000
        /*05e8*/ 	.short	0x0101
        /*05ea*/ 	.byte	0x05
	.zero		1


	//   ....[79]....
        /*05ec*/ 	.word	0x00003940
        /*05f0*/ 	.word	0x000000ff
        /*05f4*/ 	.word	0x00000168
        /*05f8*/ 	.short	0x0106
        /*05fa*/ 	.byte	0x04
	.zero		1


	//   ....[80]....
        /*05fc*/ 	.word	0x00003980
        /*0600*/ 	.word	0x00000000
        /*0604*/ 	.word	0x00000168
        /*0608*/ 	.short	0x010a
        /*060a*/ 	.byte	0xff
	.zero		1


	//   ....[81]....
        /*060c*/ 	.word	0x00003eb0
        /*0610*/ 	.word	0x000000ff
        /*0614*/ 	.word	0x00000160
        /*0618*/ 	.short	0x010a
        /*061a*/ 	.byte	0x12
	.zero		1


	//   ....[82]....
        /*061c*/ 	.word	0x00003f60
        /*0620*/ 	.word	0x000000ff
        /*0624*/ 	.word	0x00000000
        /*0628*/ 	.short	0x0101
        /*062a*/ 	.byte	0x17
	.zero		1


	//   ....[83]....
        /*062c*/ 	.word	0x00003f70
        /*0630*/ 	.word	0x000000ff
        /*0634*/ 	.word	0x00000180
        /*0638*/ 	.short	0x010a
        /*063a*/ 	.byte	0x16
	.zero		1


	//   ....[84]....
        /*063c*/ 	.word	0x00004030
        /*0640*/ 	.word	0x000000ff
        /*0644*/ 	.word	0x00000000
        /*0648*/ 	.short	0x010a
        /*064a*/ 	.byte	0x04
	.zero		1


	//   ....[85]....
        /*064c*/ 	.word	0x00004070
        /*0650*/ 	.word	0x000000ff
        /*0654*/ 	.word	0x00000000
        /*0658*/ 	.short	0x010a
        /*065a*/ 	.byte	0x10
	.zero		1


	//   ....[86]....
        /*065c*/ 	.word	0x000041b0
        /*0660*/ 	.word	0x000000ff
        /*0664*/ 	.word	0x00000000
        /*0668*/ 	.short	0x010a
        /*066a*/ 	.byte	0x04
	.zero		1


	//   ....[87]....
        /*066c*/ 	.word	0x00004400
        /*0670*/ 	.word	0x000000ff
        /*0674*/ 	.word	0x00000000
        /*0678*/ 	.short	0x010a
        /*067a*/ 	.byte	0x04
	.zero		1


	//   ....[88]....
        /*067c*/ 	.word	0x00004490
        /*0680*/ 	.word	0x000000ff
        /*0684*/ 	.word	0x00000000
        /*0688*/ 	.short	0x010a
        /*068a*/ 	.byte	0x04
	.zero		1


	//   ....[89]....
        /*068c*/ 	.word	0x00004a60
        /*0690*/ 	.word	0x000000ff
        /*0694*/ 	.word	0x00000160
        /*0698*/ 	.short	0x010a
        /*069a*/ 	.byte	0x14
	.zero		1


	//   ....[90]....
        /*069c*/ 	.word	0x00004b00
        /*06a0*/ 	.word	0x000000ff
        /*06a4*/ 	.word	0x00000000
        /*06a8*/ 	.short	0x0101
        /*06aa*/ 	.byte	0x2f
	.zero		1


	//   ....[91]....
        /*06ac*/ 	.word	0x00005050
        /*06b0*/ 	.word	0x000000ff
        /*06b4*/ 	.word	0x00000158
        /*06b8*/ 	.short	0x010a
        /*06ba*/ 	.byte	0x14
	.zero		1


	//   ....[92]....
        /*06bc*/ 	.word	0x000051f0
        /*06c0*/ 	.word	0x000000ff
        /*06c4*/ 	.word	0x00000130
        /*06c8*/ 	.short	0x010a
        /*06ca*/ 	.byte	0x14
	.zero		1


	//   ....[93]....
        /*06cc*/ 	.word	0x000054c0
        /*06d0*/ 	.word	0x000000ff
        /*06d4*/ 	.word	0x00000110
        /*06d8*/ 	.short	0x010b
        /*06da*/ 	.byte	0x14
	.zero		1


	//   ....[94]....
        /*06dc*/ 	.word	0x000054d0
        /*06e0*/ 	.word	0x000000ff
        /*06e4*/ 	.word	0x00000000
        /*06e8*/ 	.short	0x0101
        /*06ea*/ 	.byte	0x35
	.zero		1


	//   ....[95]....
        /*06ec*/ 	.word	0x000054f0
        /*06f0*/ 	.word	0x000000ff
        /*06f4*/ 	.word	0x00000138
        /*06f8*/ 	.short	0x010a
        /*06fa*/ 	.byte	0x14
	.zero		1


	//   ....[96]....
        /*06fc*/ 	.word	0x00005640
        /*0700*/ 	.word	0x000000ff
        /*0704*/ 	.word	0x00000118
        /*0708*/ 	.short	0x010b
        /*070a*/ 	.byte	0x14
	.zero		1


	//   ....[97]....
        /*070c*/ 	.word	0x00005650
        /*0710*/ 	.word	0x000000ff
        /*0714*/ 	.word	0x00000000
        /*0718*/ 	.short	0x0101
        /*071a*/ 	.byte	0x32
	.zero		1


	//   ....[98]....
        /*071c*/ 	.word	0x00005670
        /*0720*/ 	.word	0x000000ff
        /*0724*/ 	.word	0x00000140
        /*0728*/ 	.short	0x010a
        /*072a*/ 	.byte	0x14
	.zero		1


	//   ....[99]....
        /*072c*/ 	.word	0x000057e0
        /*0730*/ 	.word	0x000000ff
        /*0734*/ 	.word	0x00000120
        /*0738*/ 	.short	0x010b
        /*073a*/ 	.byte	0x14
	.zero		1


	//   ....[100]....
        /*073c*/ 	.word	0x000057f0
        /*0740*/ 	.word	0x000000ff
        /*0744*/ 	.word	0x00000000
        /*0748*/ 	.short	0x0101
        /*074a*/ 	.byte	0x31
	.zero		1


	//   ....[101]....
        /*074c*/ 	.word	0x00005800
        /*0750*/ 	.word	0x000000ff
        /*0754*/ 	.word	0x00000148
        /*0758*/ 	.short	0x010a
        /*075a*/ 	.byte	0x14
	.zero		1


	//   ....[102]....
        /*075c*/ 	.word	0x000059b0
        /*0760*/ 	.word	0x000000ff
        /*0764*/ 	.word	0x00000128
        /*0768*/ 	.short	0x010b
        /*076a*/ 	.byte	0x14
	.zero		1


	//   ....[103]....
        /*076c*/ 	.word	0x000059c0
        /*0770*/ 	.word	0x000000ff
        /*0774*/ 	.word	0x00000000
        /*0778*/ 	.short	0x0101
        /*077a*/ 	.byte	0x30
	.zero		1


	//   ....[104]....
        /*077c*/ 	.word	0x000059f0
        /*0780*/ 	.word	0x000000ff
        /*0784*/ 	.word	0x00000130
        /*0788*/ 	.short	0x010a
        /*078a*/ 	.byte	0x14
	.zero		1


	//   ....[105]....
        /*078c*/ 	.word	0x00005a10
        /*0790*/ 	.word	0x000000ff
        /*0794*/ 	.word	0x00000138
        /*0798*/ 	.short	0x010a
        /*079a*/ 	.byte	0x14
	.zero		1


	//   ....[106]....
        /*079c*/ 	.word	0x00005a30
        /*07a0*/ 	.word	0x000000ff
        /*07a4*/ 	.word	0x00000140
        /*07a8*/ 	.short	0x010a
        /*07aa*/ 	.byte	0x14
	.zero		1


	//   ....[107]....
        /*07ac*/ 	.word	0x00005a70
        /*07b0*/ 	.word	0x00000000
        /*07b4*/ 	.word	0x00000148
        /*07b8*/ 	.short	0x010a
        /*07ba*/ 	.byte	0xff
	.zero		1


	//   ....[108]....
        /*07bc*/ 	.word	0x00005e20
        /*07c0*/ 	.word	0x000000ff
        /*07c4*/ 	.word	0x00000160
        /*07c8*/ 	.short	0x010a
        /*07ca*/ 	.byte	0x31
	.zero		1


	//   ....[109]....
        /*07cc*/ 	.word	0x00005ef0
        /*07d0*/ 	.word	0x000000ff
        /*07d4*/ 	.word	0x00000000
        /*07d8*/ 	.short	0x0101
        /*07da*/ 	.byte	0x04
	.zero		1


	//   ....[110]....
        /*07dc*/ 	.word	0x00006b70
        /*07e0*/ 	.word	0x000000ff
        /*07e4*/ 	.word	0x00000110
        /*07e8*/ 	.short	0x010a
        /*07ea*/ 	.byte	0x31
	.zero		1


	//   ....[111]....
        /*07ec*/ 	.word	0x00006c00
        /*07f0*/ 	.word	0x00000046
        /*07f4*/ 	.word	0x00000170
        /*07f8*/ 	.short	0x010a
        /*07fa*/ 	.byte	0xff
	.zero		1


	//   ....[112]....
        /*07fc*/ 	.word	0x00006dd0
        /*0800*/ 	.word	0x000000ff
        /*0804*/ 	.word	0x00000110
        /*0808*/ 	.short	0x010a
        /*080a*/ 	.byte	0x31
	.zero		1


	//   ....[113]....
        /*080c*/ 	.word	0x00006eb0
        /*0810*/ 	.word	0x00000046
        /*0814*/ 	.word	0x00000170
        /*0818*/ 	.short	0x010a
        /*081a*/ 	.byte	0xff
	.zero		1


	//   ....[114]....
        /*081c*/ 	.word	0x00007610
        /*0820*/ 	.word	0x00000000
        /*0824*/ 	.word	0x00000000
        /*0828*/ 	.short	0x0101
        /*082a*/ 	.byte	0xff
	.zero		1


	//   ....[115]....
        /*082c*/ 	.word	0x00007620
        /*0830*/ 	.word	0x00000004
        /*0834*/ 	.word	0x00000110
        /*0838*/ 	.short	0x010a
        /*083a*/ 	.byte	0xff
	.zero		1


	//   ....[116]....
        /*083c*/ 	.word	0x000076e0
        /*0840*/ 	.word	0x00000004
        /*0844*/ 	.word	0x00000110
        /*0848*/ 	.short	0x010a
        /*084a*/ 	.byte	0xff
	.zero		1


	//   ....[117]....
        /*084c*/ 	.word	0x00007ec0
        /*0850*/ 	.word	0x00000000
        /*0854*/ 	.word	0x00000000
        /*0858*/ 	.short	0x0101
        /*085a*/ 	.byte	0xff
	.zero		1


	//   ....[118]....
        /*085c*/ 	.word	0x00007ee0
        /*0860*/ 	.word	0x00000002
        /*0864*/ 	.word	0x00000110
        /*0868*/ 	.short	0x010a
        /*086a*/ 	.byte	0xff
	.zero		1


	//   ....[119]....
        /*086c*/ 	.word	0x00007f90
        /*0870*/ 	.word	0x00000002
        /*0874*/ 	.word	0x00000110
        /*0878*/ 	.short	0x010a
        /*087a*/ 	.byte	0xff
	.zero		1


	//   ....[120]....
        /*087c*/ 	.word	0x00008760
        /*0880*/ 	.word	0x00000000
        /*0884*/ 	.word	0x00000000
        /*0888*/ 	.short	0x0101
        /*088a*/ 	.byte	0xff
	.zero		1


	//   ....[121]....
        /*088c*/ 	.word	0x00008780
        /*0890*/ 	.word	0x00000003
        /*0894*/ 	.word	0x00000110
        /*0898*/ 	.short	0x010a
        /*089a*/ 	.byte	0xff
	.zero		1


	//   ....[122]....
        /*089c*/ 	.word	0x00008830
        /*08a0*/ 	.word	0x00000003
        /*08a4*/ 	.word	0x00000110
        /*08a8*/ 	.short	0x010a
        /*08aa*/ 	.byte	0xff
	.zero		1


	//   ....[123]....
        /*08ac*/ 	.word	0x00008c40
        /*08b0*/ 	.word	0x000000ff
        /*08b4*/ 	.word	0x00000000
        /*08b8*/ 	.short	0x0101
        /*08ba*/ 	.byte	0x04
	.zero		1


	//   ....[124]....
        /*08bc*/ 	.word	0x00009070
        /*08c0*/ 	.word	0x00000000
        /*08c4*/ 	.word	0x00000000
        /*08c8*/ 	.short	0x0101
        /*08ca*/ 	.byte	0xff
	.zero		1


	//   ....[125]....
        /*08cc*/ 	.word	0x000092f0
        /*08d0*/ 	.word	0x000000ff
        /*08d4*/ 	.word	0x00000000
        /*08d8*/ 	.short	0x0101
        /*08da*/ 	.byte	0x04
	.zero		1


	//   ....[126]....
        /*08dc*/ 	.word	0x00009320
        /*08e0*/ 	.word	0x00000000
        /*08e4*/ 	.word	0x00000088
        /*08e8*/ 	.short	0x010a
        /*08ea*/ 	.byte	0xff
	.zero		1


	//   ....[127]....
        /*08ec*/ 	.word	0x00009380
        /*08f0*/ 	.word	0x00000000
        /*08f4*/ 	.word	0x00000088
        /*08f8*/ 	.short	0x010a
        /*08fa*/ 	.byte	0xff
	.zero		1


	//   ....[128]....
        /*08fc*/ 	.word	0x000093e0
        /*0900*/ 	.word	0x00000000
        /*0904*/ 	.word	0x00000160
        /*0908*/ 	.short	0x010a
        /*090a*/ 	.byte	0xff
	.zero		1


	//   ....[129]....
        /*090c*/ 	.word	0x00009440
        /*0910*/ 	.word	0x00000000
        /*0914*/ 	.word	0x00000000
        /*0918*/ 	.short	0x010a
        /*091a*/ 	.byte	0xff
	.zero		1


	//   ....[130]....
        /*091c*/ 	.word	0x000094a0
        /*0920*/ 	.word	0x00000000
        /*0924*/ 	.word	0x00000000
        /*0928*/ 	.short	0x010a
        /*092a*/ 	.byte	0xff
	.zero		1


	//   ....[131]....
        /*092c*/ 	.word	0x00009500
        /*0930*/ 	.word	0x00000000
        /*0934*/ 	.word	0x00000000
        /*0938*/ 	.short	0x010a
        /*093a*/ 	.byte	0xff
	.zero		1


	//   ....[132]....
        /*093c*/ 	.word	0x00009560
        /*0940*/ 	.word	0x00000000
        /*0944*/ 	.word	0x00000000
        /*0948*/ 	.short	0x010a
        /*094a*/ 	.byte	0xff
	.zero		1


	//   ....[133]....
        /*094c*/ 	.word	0x000095c0
        /*0950*/ 	.word	0x00000000
        /*0954*/ 	.word	0x00000000
        /*0958*/ 	.short	0x010a
        /*095a*/ 	.byte	0xff
	.zero		1


	//   ....[134]....
        /*095c*/ 	.word	0x00009620
        /*0960*/ 	.word	0x00000000
        /*0964*/ 	.word	0x00000000
        /*0968*/ 	.short	0x010a
        /*096a*/ 	.byte	0xff
	.zero		1


	//   ....[135]....
        /*096c*/ 	.word	0x00009680
        /*0970*/ 	.word	0x00000000
        /*0974*/ 	.word	0x00000000
        /*0978*/ 	.short	0x010a
        /*097a*/ 	.byte	0xff
	.zero		1


	//   ....[136]....
        /*097c*/ 	.word	0x000096e0
        /*0980*/ 	.word	0x00000000
        /*0984*/ 	.word	0x00000000
        /*0988*/ 	.short	0x010a
        /*098a*/ 	.byte	0xff
	.zero		1


	//   ....[137]....
        /*098c*/ 	.word	0x00009740
        /*0990*/ 	.word	0x00000000
        /*0994*/ 	.word	0x00000000
        /*0998*/ 	.short	0x010a
        /*099a*/ 	.byte	0xff
	.zero		1


	//   ....[138]....
        /*099c*/ 	.word	0x000097a0
        /*09a0*/ 	.word	0x00000000
        /*09a4*/ 	.word	0x00000000
        /*09a8*/ 	.short	0x010a
        /*09aa*/ 	.byte	0xff
	.zero		1


	//   ....[139]....
        /*09ac*/ 	.word	0x00009800
        /*09b0*/ 	.word	0x00000000
        /*09b4*/ 	.word	0x00000000
        /*09b8*/ 	.short	0x010a
        /*09ba*/ 	.byte	0xff
	.zero		1


	//   ....[140]....
        /*09bc*/ 	.word	0x00009860
        /*09c0*/ 	.word	0x00000000
        /*09c4*/ 	.word	0x00000000
        /*09c8*/ 	.short	0x010a
        /*09ca*/ 	.byte	0xff
	.zero		1


	//   ....[141]....
        /*09cc*/ 	.word	0x000098c0
        /*09d0*/ 	.word	0x00000000
        /*09d4*/ 	.word	0x00000000
        /*09d8*/ 	.short	0x010a
        /*09da*/ 	.byte	0xff
	.zero		1


	//   ....[142]....
        /*09dc*/ 	.word	0x00009920
        /*09e0*/ 	.word	0x00000000
        /*09e4*/ 	.word	0x00000000
        /*09e8*/ 	.short	0x010a
        /*09ea*/ 	.byte	0xff
	.zero		1


	//   ....[143]....
        /*09ec*/ 	.word	0x00009980
        /*09f0*/ 	.word	0x00000000
        /*09f4*/ 	.word	0x00000000
        /*09f8*/ 	.short	0x010a
        /*09fa*/ 	.byte	0xff
	.zero		1


	//   ....[144]....
        /*09fc*/ 	.word	0x000099e0
        /*0a00*/ 	.word	0x00000000
        /*0a04*/ 	.word	0x00000000
        /*0a08*/ 	.short	0x010a
        /*0a0a*/ 	.byte	0xff
	.zero		1


	//   ....[145]....
        /*0a0c*/ 	.word	0x00009a40
        /*0a10*/ 	.word	0x00000004
        /*0a14*/ 	.word	0x00000168
        /*0a18*/ 	.short	0x010a
        /*0a1a*/ 	.byte	0xff
	.zero		1


	//   ....[146]....
        /*0a1c*/ 	.word	0x00009aa0
        /*0a20*/ 	.word	0x00000004
        /*0a24*/ 	.word	0x00000160
        /*0a28*/ 	.short	0x010a
        /*0a2a*/ 	.byte	0xff
	.zero		1


	//   ....[147]....
        /*0a2c*/ 	.word	0x00009b00
        /*0a30*/ 	.word	0x00000000
        /*0a34*/ 	.word	0x00000160
        /*0a38*/ 	.short	0x010a
        /*0a3a*/ 	.byte	0xff
	.zero		1


	//   ....[148]....
        /*0a3c*/ 	.word	0x00009b60
        /*0a40*/ 	.word	0x00000004
        /*0a44*/ 	.word	0x00000180
        /*0a48*/ 	.short	0x010a
        /*0a4a*/ 	.byte	0xff
	.zero		1


	//   ....[149]....
        /*0a4c*/ 	.word	0x00009bc0
        /*0a50*/ 	.word	0x00000000
        /*0a54*/ 	.word	0x00000000
        /*0a58*/ 	.short	0x010a
        /*0a5a*/ 	.byte	0xff
	.zero		1


	//   ....[150]....
        /*0a5c*/ 	.word	0x00009c20
        /*0a60*/ 	.word	0x00000000
        /*0a64*/ 	.word	0x00000000
        /*0a68*/ 	.short	0x010a
        /*0a6a*/ 	.byte	0xff
	.zero		1


	//   ....[151]....
        /*0a6c*/ 	.word	0x00009c80
        /*0a70*/ 	.word	0x00000000
        /*0a74*/ 	.word	0x00000000
        /*0a78*/ 	.short	0x010a
        /*0a7a*/ 	.byte	0xff
	.zero		1


	//   ....[152]....
        /*0a7c*/ 	.word	0x00009ce0
        /*0a80*/ 	.word	0x00000000
        /*0a84*/ 	.word	0x00000160
        /*0a88*/ 	.short	0x010a
        /*0a8a*/ 	.byte	0xff
	.zero		1


	//   ....[153]....
        /*0a8c*/ 	.word	0x00009d40
        /*0a90*/ 	.word	0x00000000
        /*0a94*/ 	.word	0x00000158
        /*0a98*/ 	.short	0x010a
        /*0a9a*/ 	.byte	0xff
	.zero		1


	//   ....[154]....
        /*0a9c*/ 	.word	0x00009da0
        /*0aa0*/ 	.word	0x00000002
        /*0aa4*/ 	.word	0x00000130
        /*0aa8*/ 	.short	0x010a
        /*0aaa*/ 	.byte	0xff
	.zero		1


	//   ....[155]....
        /*0aac*/ 	.word	0x00009e00
        /*0ab0*/ 	.word	0x00000002
        /*0ab4*/ 	.word	0x00000138
        /*0ab8*/ 	.short	0x010a
        /*0aba*/ 	.byte	0xff
	.zero		1


	//   ....[156]....
        /*0abc*/ 	.word	0x00009e60
        /*0ac0*/ 	.word	0x00000002
        /*0ac4*/ 	.word	0x00000140
        /*0ac8*/ 	.short	0x010a
        /*0aca*/ 	.byte	0xff
	.zero		1


	//   ....[157]....
        /*0acc*/ 	.word	0x00009ec0
        /*0ad0*/ 	.word	0x00000000
        /*0ad4*/ 	.word	0x00000148
        /*0ad8*/ 	.short	0x010a
        /*0ada*/ 	.byte	0xff
	.zero		1


	//   ....[158]....
        /*0adc*/ 	.word	0x00009f20
        /*0ae0*/ 	.word	0x00000000
        /*0ae4*/ 	.word	0x00000130
        /*0ae8*/ 	.short	0x010a
        /*0aea*/ 	.byte	0xff
	.zero		1


	//   ....[159]....
        /*0aec*/ 	.word	0x00009f80
        /*0af0*/ 	.word	0x00000000
        /*0af4*/ 	.word	0x00000138
        /*0af8*/ 	.short	0x010a
        /*0afa*/ 	.byte	0xff
	.zero		1


	//   ....[160]....
        /*0afc*/ 	.word	0x00009fe0
        /*0b00*/ 	.word	0x00000000
        /*0b04*/ 	.word	0x00000140
        /*0b08*/ 	.short	0x010a
        /*0b0a*/ 	.byte	0xff
	.zero		1


	//   ....[161]....
        /*0b0c*/ 	.word	0x0000a040
        /*0b10*/ 	.word	0x00000000
        /*0b14*/ 	.word	0x00000160
        /*0b18*/ 	.short	0x010a
        /*0b1a*/ 	.byte	0xff
	.zero		1


	//   ....[162]....
        /*0b1c*/ 	.word	0x0000a0a0
        /*0b20*/ 	.word	0x00000002
        /*0b24*/ 	.word	0x00000110
        /*0b28*/ 	.short	0x010a
        /*0b2a*/ 	.byte	0xff
	.zero		1


	//   ....[163]....
        /*0b2c*/ 	.word	0x0000a0f0
        /*0b30*/ 	.word	0x00000046
        /*0b34*/ 	.word	0x00000170
        /*0b38*/ 	.short	0x010a
        /*0b3a*/ 	.byte	0xff
	.zero		1


	//   ....[164]....
        /*0b3c*/ 	.word	0x0000a140
        /*0b40*/ 	.word	0x00000004
        /*0b44*/ 	.word	0x00000110
        /*0b48*/ 	.short	0x010a
        /*0b4a*/ 	.byte	0xff
	.zero		1


	//   ....[165]....
        /*0b4c*/ 	.word	0x0000a190
        /*0b50*/ 	.word	0x00000002
        /*0b54*/ 	.word	0x00000110
        /*0b58*/ 	.short	0x010a
        /*0b5a*/ 	.byte	0xff
	.zero		1


	//   ....[166]....
        /*0b5c*/ 	.word	0x0000a1e0
        /*0b60*/ 	.word	0x00000003
        /*0b64*/ 	.word	0x00000110
        /*0b68*/ 	.short	0x010a
        /*0b6a*/ 	.byte	0xff
	.zero		1


	//----- nvinfo : EIATTR_NUM_MBARRIERS
	.align		4
.L_47:
        /*0b6c*/ 	.byte	0x03, 0x38
        /*0b6e*/ 	.short	0x0032


	//----- nvinfo : EIATTR_EXIT_INSTR_OFFSETS
	.align		4
        /*0b70*/ 	.byte	0x04, 0x1c
        /*0b72*/ 	.short	(.L_49 - .L_48)


	//   ....[0]....
.L_48:
        /*0b74*/ 	.word	0x000036a0


	//   ....[1]....
        /*0b78*/ 	.word	0x00003950


	//   ....[2]....
        /*0b7c*/ 	.word	0x000039b0


	//   ....[3]....
        /*0b80*/ 	.word	0x00004700


	//   ....[4]....
        /*0b84*/ 	.word	0x00005aa0


	//   ....[5]....
        /*0b88*/ 	.word	0x00005ae0


	//   ....[6]....
        /*0b8c*/ 	.word	0x000091d0


	//   ....[7]....
        /*0b90*/ 	.word	0x00009250


	//   ....[8]....
        /*0b94*/ 	.word	0x00009280


	//   ....[9]....
        /*0b98*/ 	.word	0x00009300


	//----- nvinfo : EIATTR_MAX_THREADS
	.align		4
.L_49:
        /*0b9c*/ 	.byte	0x04, 0x05
        /*0b9e*/ 	.short	(.L_51 - .L_50)
.L_50:
        /*0ba0*/ 	.word	0x00000100
        /*0ba4*/ 	.word	0x00000001
        /*0ba8*/ 	.word	0x00000001


	//----- nvinfo : EIATTR_CRS_STACK_SIZE
	.align		4
.L_51:
        /*0bac*/ 	.byte	0x04, 0x1e
        /*0bae*/ 	.short	(.L_53 - .L_52)
.L_52:
        /*0bb0*/ 	.word	0x00000000


	//----- nvinfo : EIATTR_CBANK_PARAM_SIZE
	.align		4
.L_53:
        /*0bb4*/ 	.byte	0x03, 0x19
        /*0bb6*/ 	.short	0x0900


	//----- nvinfo : EIATTR_PARAM_CBANK
	.align		4
        /*0bb8*/ 	.byte	0x04, 0x0a
        /*0bba*/ 	.short	(.L_55 - .L_54)
	.align		4
.L_54:
        /*0bbc*/ 	.word	index@(.nv.constant0._ZN7cutlass13device_kernelINS_4conv6kernel13ConvUniversalINS1_16ConvProblemShapeILNS1_8OperatorE1ELi3EEENS1_10collective14CollectiveConvINS1_47MainloopSm100TmaUmmaWarpSpecializedImplicitGemmILS5_1ELi17ELi3ELi1ELi2EN4cute5tupleIJNSA_1CILi1EEESD_SD_EEEEENSB_IJNSC_ILi64EEENSC_ILi128EEENSB_IJNSC_ILi32EEEEEEEEENS_10bfloat16_tESL_NSA_8TiledMMAINSA_8MMA_AtomIJNSA_20SM100_MMA_F16BF16_SSISL_SL_fLi64ELi128ELNSA_4UMMA5MajorE0ELSQ_1ELNSP_7ScaleInE0ELSR_0EEEEEENSA_6LayoutISE_NSB_IJNSC_ILi0EEESV_SV_EEEEENSB_IJNSA_10UnderscoreESY_SY_EEEEENS7_6detail27Sm100ImplicitGemmTileTraitsINSA_20SM90_TMA_LOAD_IM2COLENSA_14ComposedLayoutINSA_7SwizzleILi2ELi4ELi3EEENSA_18smem_ptr_flag_bitsILi16EEENSU_INSB_IJNSC_ILi8EEESI_EEENSB_IJSI_SD_EEEEEEEvEENS12_INSA_13SM90_TMA_LOADENS14_INS15_ILi3ELi4ELi3EEES18_NSU_INSB_IJSG_S19_EEENSB_IJSD_SG_EEEEEEEvEEEENS_8epilogue10collective18CollectiveEpilogueINS1N_23Sm100TmaWarpSpecializedILi4ELi2ELi16ELb1ELb0EEEJSK_NSB_IJNSU_ISG_SD_EENSU_ISI_SD_EEEEESL_NSB_IJNSB_IJllllEEESD_SV_EEESL_S1W_NS1N_6fusion15FusionCallbacksIS1R_NS1X_17LinearCombinationISL_fSL_fLNS_15FloatRoundStyleE2EEESK_S1U_JEEENSA_5SM1004TMEM4LOAD26SM100_TMEM_LOAD_16dp256b4xES13_S1D_NSA_17SM75_U32x4_LDSM_NENSA_21SM90_TMA_STORE_IM2COLES1D_NSA_17SM90_U32x4_STSM_NENSA_39AutoVectorizingCopyWithAssumedAlignmentILi128EEEEEEvvEEEEvNT_6ParamsE)
        /*0bc0*/ 	.short	0x0380
        /*0bc2*/ 	.short	0x0900


	//----- nvinfo : EIATTR_SW_WAR
	.align		4
.L_55:
        /*0bc4*/ 	.byte	0x04, 0x36
        /*0bc6*/ 	.short	(.L_57 - .L_56)
.L_56:
        /*0bc8*/ 	.word	0x00000008
.L_57:


//--------------------- .nv.callgraph             --------------------------
	.section	.nv.callgraph,"",@"SHT_CUDA_CALLGRAPH"
	.align	4
	.sectionentsize	8
	.align		4
        /*0000*/ 	.word	0x00000000
	.align		4
        /*0004*/ 	.word	0xffffffff
	.align		4
        /*0008*/ 	.word	index@(_ZN7cutlass13device_kernelINS_4conv6kernel13ConvUniversalINS1_16ConvProblemShapeILNS1_8OperatorE1ELi3EEENS1_10collective14CollectiveConvINS1_47MainloopSm100TmaUmmaWarpSpecializedImplicitGemmILS5_1ELi17ELi3ELi1ELi2EN4cute5tupleIJNSA_1CILi1EEESD_SD_EEEEENSB_IJNSC_ILi64EEENSC_ILi128EEENSB_IJNSC_ILi32EEEEEEEEENS_10bfloat16_tESL_NSA_8TiledMMAINSA_8MMA_AtomIJNSA_20SM100_MMA_F16BF16_SSISL_SL_fLi64ELi128ELNSA_4UMMA5MajorE0ELSQ_1ELNSP_7ScaleInE0ELSR_0EEEEEENSA_6LayoutISE_NSB_IJNSC_ILi0EEESV_SV_EEEEENSB_IJNSA_10UnderscoreESY_SY_EEEEENS7_6detail27Sm100ImplicitGemmTileTraitsINSA_20SM90_TMA_LOAD_IM2COLENSA_14ComposedLayoutINSA_7SwizzleILi2ELi4ELi3EEENSA_18smem_ptr_flag_bitsILi16EEENSU_INSB_IJNSC_ILi8EEESI_EEENSB_IJSI_SD_EEEEEEEvEENS12_INSA_13SM90_TMA_LOADENS14_INS15_ILi3ELi4ELi3EEES18_NSU_INSB_IJSG_S19_EEENSB_IJSD_SG_EEEEEEEvEEEENS_8epilogue10collective18CollectiveEpilogueINS1N_23Sm100TmaWarpSpecializedILi4ELi2ELi16ELb1ELb0EEEJSK_NSB_IJNSU_ISG_SD_EENSU_ISI_SD_EEEEESL_NSB_IJNSB_IJllllEEESD_SV_EEESL_S1W_NS1N_6fusion15FusionCallbacksIS1R_NS1X_17LinearCombinationISL_fSL_fLNS_15FloatRoundStyleE2EEESK_S1U_JEEENSA_5SM1004TMEM4LOAD26SM100_TMEM_LOAD_16dp256b4xES13_S1D_NSA_17SM75_U32x4_LDSM_NENSA_21SM90_TMA_STORE_IM2COLES1D_NSA_17SM90_U32x4_STSM_NENSA_39AutoVectorizingCopyWithAssumedAlignmentILi128EEEEEEvvEEEEvNT_6ParamsE)
	.align		4
        /*000c*/ 	.word	index@(__assertfail)
	.align		4
        /*0010*/ 	.word	0x00000000
	.align		4
        /*0014*/ 	.word	0xfffffffe
	.align		4
        /*0018*/ 	.word	0x00000000
	.align		4
        /*001c*/ 	.word	0xfffffffd
	.align		4
        /*0020*/ 	.word	0x00000000
	.align		4
        /*0024*/ 	.word	0xfffffffc


//--------------------- .nv.constant4             --------------------------
	.section	.nv.constant4,"a",@progbits
	.align	8
	.align		8
.nv.constant4:
        /*0000*/ 	.dword	__assertfail
	.align		8
        /*0008*/ 	.dword	__unnamed_1
	.align		8
        /*0010*/ 	.dword	__unnamed_2
	.align		8
        /*0018*/ 	.dword	_ZN39_INTERNAL_fb2f3e1d_4_k_cu_5a0b4510_29374cuda3std3__45__cpo5beginE
	.align		8
        /*0020*/ 	.dword	_ZN39_INTERNAL_fb2f3e1d_4_k_cu_5a0b4510_29374cuda3std3__45__cpo3endE
	.align		8
        /*0028*/ 	.dword	_ZN39_INTERNAL_fb2f3e1d_4_k_cu_5a0b4510_29374cuda3std3__45__cpo6cbeginE
	.align		8
        /*0030*/ 	.dword	_ZN39_INTERNAL_fb2f3e1d_4_k_cu_5a0b4510_29374cuda3std3__45__cpo4cendE
	.align		8
        /*0038*/ 	.dword	_ZN39_INTERNAL_fb2f3e1d_4_k_cu_5a0b4510_29374cuda3std3__441_GLOBAL__N__fb2f3e1d_4_k_cu_5a0b4510_29376ignoreE
	.align		8
        /*0040*/ 	.dword	_ZN39_INTERNAL_fb2f3e1d_4_k_cu_5a0b4510_29374cuda3std3__419piecewise_constructE
	.align		8
        /*0048*/ 	.dword	_ZN39_INTERNAL_fb2f3e1d_4_k_cu_5a0b4510_29374cuda3std3__48in_placeE
	.align		8
        /*0050*/ 	.dword	_ZN39_INTERNAL_fb2f3e1d_4_k_cu_5a0b4510_29374cuda3std6ranges3__45__cpo4swapE
	.align		8
        /*0058*/ 	.dword	_ZN39_INTERNAL_fb2f3e1d_4_k_cu_5a0b4510_29374cuda3std6ranges3__45__cpo9iter_moveE
	.align		8
        /*0060*/ 	.dword	_ZN39_INTERNAL_fb2f3e1d_4_k_cu_5a0b4510_29374cute7productE
	.align		8
        /*0068*/ 	.dword	_ZN39_INTERNAL_fb2f3e1d_4_k_cu_5a0b4510_29374cute1_E
	.align		8
        /*0070*/ 	.dword	$str$27
	.align		8
        /*0078*/ 	.dword	$str$28
	.align		8
        /*0080*/ 	.dword	$str$29
	.align		8
        /*0088*/ 	.dword	$str$30


//--------------------- .text._ZN7cutlass13device_kernelINS_4conv6kernel13ConvUniversalINS1_16ConvProblemShapeILNS1_8OperatorE1ELi3EEENS1_10collective14CollectiveConvINS1_47MainloopSm100TmaUmmaWarpSpecializedImplicitGemmILS5_1ELi17ELi3ELi1ELi2EN4cute5tupleIJNSA_1CILi1EEESD_SD_EEEEENSB_IJNSC_ILi64EEENSC_ILi128EEENSB_IJNSC_ILi32EEEEEEEEENS_10bfloat16_tESL_NSA_8TiledMMAINSA_8MMA_AtomIJNSA_20SM100_MMA_F16BF16_SSISL_SL_fLi64ELi128ELNSA_4UMMA5MajorE0ELSQ_1ELNSP_7ScaleInE0ELSR_0EEEEEENSA_6LayoutISE_NSB_IJNSC_ILi0EEESV_SV_EEEEENSB_IJNSA_10UnderscoreESY_SY_EEEEENS7_6detail27Sm100ImplicitGemmTileTraitsINSA_20SM90_TMA_LOAD_IM2COLENSA_14ComposedLayoutINSA_7SwizzleILi2ELi4ELi3EEENSA_18smem_ptr_flag_bitsILi16EEENSU_INSB_IJNSC_ILi8EEESI_EEENSB_IJSI_SD_EEEEEEEvEENS12_INSA_13SM90_TMA_LOADENS14_INS15_ILi3ELi4ELi3EEES18_NSU_INSB_IJSG_S19_EEENSB_IJSD_SG_EEEEEEEvEEEENS_8epilogue10collective18CollectiveEpilogueINS1N_23Sm100TmaWarpSpecializedILi4ELi2ELi16ELb1ELb0EEEJSK_NSB_IJNSU_ISG_SD_EENSU_ISI_SD_EEEEESL_NSB_IJNSB_IJllllEEESD_SV_EEESL_S1W_NS1N_6fusion15FusionCallbacksIS1R_NS1X_17LinearCombinationISL_fSL_fLNS_15FloatRoundStyleE2EEESK_S1U_JEEENSA_5SM1004TMEM4LOAD26SM100_TMEM_LOAD_16dp256b4xES13_S1D_NSA_17SM75_U32x4_LDSM_NENSA_21SM90_TMA_STORE_IM2COLES1D_NSA_17SM90_U32x4_STSM_NENSA_39AutoVectorizingCopyWithAssumedAlignmentILi128EEEEEEvvEEEEvNT_6ParamsE --------------------------
	.section	.text._ZN7cutlass13device_kernelINS_4conv6kernel13ConvUniversalINS1_16ConvProblemShapeILNS1_8OperatorE1ELi3EEENS1_10collective14CollectiveConvINS1_47MainloopSm100TmaUmmaWarpSpecializedImplicitGemmILS5_1ELi17ELi3ELi1ELi2EN4cute5tupleIJNSA_1CILi1EEESD_SD_EEEEENSB_IJNSC_ILi64EEENSC_ILi128EEENSB_IJNSC_ILi32EEEEEEEEENS_10bfloat16_tESL_NSA_8TiledMMAINSA_8MMA_AtomIJNSA_20SM100_MMA_F16BF16_SSISL_SL_fLi64ELi128ELNSA_4UMMA5MajorE0ELSQ_1ELNSP_7ScaleInE0ELSR_0EEEEEENSA_6LayoutISE_NSB_IJNSC_ILi0EEESV_SV_EEEEENSB_IJNSA_10UnderscoreESY_SY_EEEEENS7_6detail27Sm100ImplicitGemmTileTraitsINSA_20SM90_TMA_LOAD_IM2COLENSA_14ComposedLayoutINSA_7SwizzleILi2ELi4ELi3EEENSA_18smem_ptr_flag_bitsILi16EEENSU_INSB_IJNSC_ILi8EEESI_EEENSB_IJSI_SD_EEEEEEEvEENS12_INSA_13SM90_TMA_LOADENS14_INS15_ILi3ELi4ELi3EEES18_NSU_INSB_IJSG_S19_EEENSB_IJSD_SG_EEEEEEEvEEEENS_8epilogue10collective18CollectiveEpilogueINS1N_23Sm100TmaWarpSpecializedILi4ELi2ELi16ELb1ELb0EEEJSK_NSB_IJNSU_ISG_SD_EENSU_ISI_SD_EEEEESL_NSB_IJNSB_IJllllEEESD_SV_EEESL_S1W_NS1N_6fusion15FusionCallbacksIS1R_NS1X_17LinearCombinationISL_fSL_fLNS_15FloatRoundStyleE2EEESK_S1U_JEEENSA_5SM1004TMEM4LOAD26SM100_TMEM_LOAD_16dp256b4xES13_S1D_NSA_17SM75_U32x4_LDSM_NENSA_21SM90_TMA_STORE_IM2COLES1D_NSA_17SM90_U32x4_STSM_NENSA_39AutoVectorizingCopyWithAssumedAlignmentILi128EEEEEEvvEEEEvNT_6ParamsE,"ax",@progbits
	.align	128
.text._ZN7cutlass13device_kernelINS_4conv6kernel13ConvUniversalINS1_16ConvProblemShapeILNS1_8OperatorE1ELi3EEENS1_10collective14CollectiveConvINS1_47MainloopSm100TmaUmmaWarpSpecializedImplicitGemmILS5_1ELi17ELi3ELi1ELi2EN4cute5tupleIJNSA_1CILi1EEESD_SD_EEEEENSB_IJNSC_ILi64EEENSC_ILi128EEENSB_IJNSC_ILi32EEEEEEEEENS_10bfloat16_tESL_NSA_8TiledMMAINSA_8MMA_AtomIJNSA_20SM100_MMA_F16BF16_SSISL_SL_fLi64ELi128ELNSA_4UMMA5MajorE0ELSQ_1ELNSP_7ScaleInE0ELSR_0EEEEEENSA_6LayoutISE_NSB_IJNSC_ILi0EEESV_SV_EEEEENSB_IJNSA_10UnderscoreESY_SY_EEEEENS7_6detail27Sm100ImplicitGemmTileTraitsINSA_20SM90_TMA_LOAD_IM2COLENSA_14ComposedLayoutINSA_7SwizzleILi2ELi4ELi3EEENSA_18smem_ptr_flag_bitsILi16EEENSU_INSB_IJNSC_ILi8EEESI_EEENSB_IJSI_SD_EEEEEEEvEENS12_INSA_13SM90_TMA_LOADENS14_INS15_ILi3ELi4ELi3EEES18_NSU_INSB_IJSG_S19_EEENSB_IJSD_SG_EEEEEEEvEEEENS_8epilogue10collective18CollectiveEpilogueINS1N_23Sm100TmaWarpSpecializedILi4ELi2ELi16ELb1ELb0EEEJSK_NSB_IJNSU_ISG_SD_EENSU_ISI_SD_EEEEESL_NSB_IJNSB_IJllllEEESD_SV_EEESL_S1W_NS1N_6fusion15FusionCallbacksIS1R_NS1X_17LinearCombinationISL_fSL_fLNS_15FloatRoundStyleE2EEESK_S1U_JEEENSA_5SM1004TMEM4LOAD26SM100_TMEM_LOAD_16dp256b4xES13_S1D_NSA_17SM75_U32x4_LDSM_NENSA_21SM90_TMA_STORE_IM2COLES1D_NSA_17SM90_U32x4_STSM_NENSA_39AutoVectorizingCopyWithAssumedAlignmentILi128EEEEEEvvEEEEvNT_6ParamsE:
        .type           _ZN7cutlass13device_kernelINS_4conv6kernel13ConvUniversalINS1_16ConvProblemShapeILNS1_8OperatorE1ELi3EEENS1_10collective14CollectiveConvINS1_47MainloopSm100TmaUmmaWarpSpecializedImplicitGemmILS5_1ELi17ELi3ELi1ELi2EN4cute5tupleIJNSA_1CILi1EEESD_SD_EEEEENSB_IJNSC_ILi64EEENSC_ILi128EEENSB_IJNSC_ILi32EEEEEEEEENS_10bfloat16_tESL_NSA_8TiledMMAINSA_8MMA_AtomIJNSA_20SM100_MMA_F16BF16_SSISL_SL_fLi64ELi128ELNSA_4UMMA5MajorE0ELSQ_1ELNSP_7ScaleInE0ELSR_0EEEEEENSA_6LayoutISE_NSB_IJNSC_ILi0EEESV_SV_EEEEENSB_IJNSA_10UnderscoreESY_SY_EEEEENS7_6detail27Sm100ImplicitGemmTileTraitsINSA_20SM90_TMA_LOAD_IM2COLENSA_14ComposedLayoutINSA_7SwizzleILi2ELi4ELi3EEENSA_18smem_ptr_flag_bitsILi16EEENSU_INSB_IJNSC_ILi8EEESI_EEENSB_IJSI_SD_EEEEEEEvEENS12_INSA_13SM90_TMA_LOADENS14_INS15_ILi3ELi4ELi3EEES18_NSU_INSB_IJSG_S19_EEENSB_IJSD_SG_EEEEEEEvEEEENS_8epilogue10collective18CollectiveEpilogueINS1N_23Sm100TmaWarpSpecializedILi4ELi2ELi16ELb1ELb0EEEJSK_NSB_IJNSU_ISG_SD_EENSU_ISI_SD_EEEEESL_NSB_IJNSB_IJllllEEESD_SV_EEESL_S1W_NS1N_6fusion15FusionCallbacksIS1R_NS1X_17LinearCombinationISL_fSL_fLNS_15FloatRoundStyleE2EEESK_S1U_JEEENSA_5SM1004TMEM4LOAD26SM100_TMEM_LOAD_16dp256b4xES13_S1D_NSA_17SM75_U32x4_LDSM_NENSA_21SM90_TMA_STORE_IM2COLES1D_NSA_17SM90_U32x4_STSM_NENSA_39AutoVectorizingCopyWithAssumedAlignmentILi128EEEEEEvvEEEEvNT_6ParamsE,@function
        .size           _ZN7cutlass13device_kernelINS_4conv6kernel13ConvUniversalINS1_16ConvProblemShapeILNS1_8OperatorE1ELi3EEENS1_10collective14CollectiveConvINS1_47MainloopSm100TmaUmmaWarpSpecializedImplicitGemmILS5_1ELi17ELi3ELi1ELi2EN4cute5tupleIJNSA_1CILi1EEESD_SD_EEEEENSB_IJNSC_ILi64EEENSC_ILi128EEENSB_IJNSC_ILi32EEEEEEEEENS_10bfloat16_tESL_NSA_8TiledMMAINSA_8MMA_AtomIJNSA_20SM100_MMA_F16BF16_SSISL_SL_fLi64ELi128ELNSA_4UMMA5MajorE0ELSQ_1ELNSP_7ScaleInE0ELSR_0EEEEEENSA_6LayoutISE_NSB_IJNSC_ILi0EEESV_SV_EEEEENSB_IJNSA_10UnderscoreESY_SY_EEEEENS7_6detail27Sm100ImplicitGemmTileTraitsINSA_20SM90_TMA_LOAD_IM2COLENSA_14ComposedLayoutINSA_7SwizzleILi2ELi4ELi3EEENSA_18smem_ptr_flag_bitsILi16EEENSU_INSB_IJNSC_ILi8EEESI_EEENSB_IJSI_SD_EEEEEEEvEENS12_INSA_13SM90_TMA_LOADENS14_INS15_ILi3ELi4ELi3EEES18_NSU_INSB_IJSG_S19_EEENSB_IJSD_SG_EEEEEEEvEEEENS_8epilogue10collective18CollectiveEpilogueINS1N_23Sm100TmaWarpSpecializedILi4ELi2ELi16ELb1ELb0EEEJSK_NSB_IJNSU_ISG_SD_EENSU_ISI_SD_EEEEESL_NSB_IJNSB_IJllllEEESD_SV_EEESL_S1W_NS1N_6fusion15FusionCallbacksIS1R_NS1X_17LinearCombinationISL_fSL_fLNS_15FloatRoundStyleE2EEESK_S1U_JEEENSA_5SM1004TMEM4LOAD26SM100_TMEM_LOAD_16dp256b4xES13_S1D_NSA_17SM75_U32x4_LDSM_NENSA_21SM90_TMA_STORE_IM2COLES1D_NSA_17SM90_U32x4_STSM_NENSA_39AutoVectorizingCopyWithAssumedAlignmentILi128EEEEEEvvEEEEvNT_6ParamsE,(.L_x_206 - _ZN7cutlass13device_kernelINS_4conv6kernel13ConvUniversalINS1_16ConvProblemShapeILNS1_8OperatorE1ELi3EEENS1_10collective14CollectiveConvINS1_47MainloopSm100TmaUmmaWarpSpecializedImplicitGemmILS5_1ELi17ELi3ELi1ELi2EN4cute5tupleIJNSA_1CILi1EEESD_SD_EEEEENSB_IJNSC_ILi64EEENSC_ILi128EEENSB_IJNSC_ILi32EEEEEEEEENS_10bfloat16_tESL_NSA_8TiledMMAINSA_8MMA_AtomIJNSA_20SM100_MMA_F16BF16_SSISL_SL_fLi64ELi128ELNSA_4UMMA5MajorE0ELSQ_1ELNSP_7ScaleInE0ELSR_0EEEEEENSA_6LayoutISE_NSB_IJNSC_ILi0EEESV_SV_EEEEENSB_IJNSA_10UnderscoreESY_SY_EEEEENS7_6detail27Sm100ImplicitGemmTileTraitsINSA_20SM90_TMA_LOAD_IM2COLENSA_14ComposedLayoutINSA_7SwizzleILi2ELi4ELi3EEENSA_18smem_ptr_flag_bitsILi16EEENSU_INSB_IJNSC_ILi8EEESI_EEENSB_IJSI_SD_EEEEEEEvEENS12_INSA_13SM90_TMA_LOADENS14_INS15_ILi3ELi4ELi3EEES18_NSU_INSB_IJSG_S19_EEENSB_IJSD_SG_EEEEEEEvEEEENS_8epilogue10collective18CollectiveEpilogueINS1N_23Sm100TmaWarpSpecializedILi4ELi2ELi16ELb1ELb0EEEJSK_NSB_IJNSU_ISG_SD_EENSU_ISI_SD_EEEEESL_NSB_IJNSB_IJllllEEESD_SV_EEESL_S1W_NS1N_6fusion15FusionCallbacksIS1R_NS1X_17LinearCombinationISL_fSL_fLNS_15FloatRoundStyleE2EEESK_S1U_JEEENSA_5SM1004TMEM4LOAD26SM100_TMEM_LOAD_16dp256b4xES13_S1D_NSA_17SM75_U32x4_LDSM_NENSA_21SM90_TMA_STORE_IM2COLES1D_NSA_17SM90_U32x4_STSM_NENSA_39AutoVectorizingCopyWithAssumedAlignmentILi128EEEEEEvvEEEEvNT_6ParamsE)
        .other          _ZN7cutlass13device_kernelINS_4conv6kernel13ConvUniversalINS1_16ConvProblemShapeILNS1_8OperatorE1ELi3EEENS1_10collective14CollectiveConvINS1_47MainloopSm100TmaUmmaWarpSpecializedImplicitGemmILS5_1ELi17ELi3ELi1ELi2EN4cute5tupleIJNSA_1CILi1EEESD_SD_EEEEENSB_IJNSC_ILi64EEENSC_ILi128EEENSB_IJNSC_ILi32EEEEEEEEENS_10bfloat16_tESL_NSA_8TiledMMAINSA_8MMA_AtomIJNSA_20SM100_MMA_F16BF16_SSISL_SL_fLi64ELi128ELNSA_4UMMA5MajorE0ELSQ_1ELNSP_7ScaleInE0ELSR_0EEEEEENSA_6LayoutISE_NSB_IJNSC_ILi0EEESV_SV_EEEEENSB_IJNSA_10UnderscoreESY_SY_EEEEENS7_6detail27Sm100ImplicitGemmTileTraitsINSA_20SM90_TMA_LOAD_IM2COLENSA_14ComposedLayoutINSA_7SwizzleILi2ELi4ELi3EEENSA_18smem_ptr_flag_bitsILi16EEENSU_INSB_IJNSC_ILi8EEESI_EEENSB_IJSI_SD_EEEEEEEvEENS12_INSA_13SM90_TMA_LOADENS14_INS15_ILi3ELi4ELi3EEES18_NSU_INSB_IJSG_S19_EEENSB_IJSD_SG_EEEEEEEvEEEENS_8epilogue10collective18CollectiveEpilogueINS1N_23Sm100TmaWarpSpecializedILi4ELi2ELi16ELb1ELb0EEEJSK_NSB_IJNSU_ISG_SD_EENSU_ISI_SD_EEEEESL_NSB_IJNSB_IJllllEEESD_SV_EEESL_S1W_NS1N_6fusion15FusionCallbacksIS1R_NS1X_17LinearCombinationISL_fSL_fLNS_15FloatRoundStyleE2EEESK_S1U_JEEENSA_5SM1004TMEM4LOAD26SM100_TMEM_LOAD_16dp256b4xES13_S1D_NSA_17SM75_U32x4_LDSM_NENSA_21SM90_TMA_STORE_IM2COLES1D_NSA_17SM90_U32x4_STSM_NENSA_39AutoVectorizingCopyWithAssumedAlignmentILi128EEEEEEvvEEEEvNT_6ParamsE,@"STO_CUDA_ENTRY STV_DEFAULT"
_ZN7cutlass13device_kernelINS_4conv6kernel13ConvUniversalINS1_16ConvProblemShapeILNS1_8OperatorE1ELi3EEENS1_10collective14CollectiveConvINS1_47MainloopSm100TmaUmmaWarpSpecializedImplicitGemmILS5_1ELi17ELi3ELi1ELi2EN4cute5tupleIJNSA_1CILi1EEESD_SD_EEEEENSB_IJNSC_ILi64EEENSC_ILi128EEENSB_IJNSC_ILi32EEEEEEEEENS_10bfloat16_tESL_NSA_8TiledMMAINSA_8MMA_AtomIJNSA_20SM100_MMA_F16BF16_SSISL_SL_fLi64ELi128ELNSA_4UMMA5MajorE0ELSQ_1ELNSP_7ScaleInE0ELSR_0EEEEEENSA_6LayoutISE_NSB_IJNSC_ILi0EEESV_SV_EEEEENSB_IJNSA_10UnderscoreESY_SY_EEEEENS7_6detail27Sm100ImplicitGemmTileTraitsINSA_20SM90_TMA_LOAD_IM2COLENSA_14ComposedLayoutINSA_7SwizzleILi2ELi4ELi3EEENSA_18smem_ptr_flag_bitsILi16EEENSU_INSB_IJNSC_ILi8EEESI_EEENSB_IJSI_SD_EEEEEEEvEENS12_INSA_13SM90_TMA_LOADENS14_INS15_ILi3ELi4ELi3EEES18_NSU_INSB_IJSG_S19_EEENSB_IJSD_SG_EEEEEEEvEEEENS_8epilogue10collective18CollectiveEpilogueINS1N_23Sm100TmaWarpSpecializedILi4ELi2ELi16ELb1ELb0EEEJSK_NSB_IJNSU_ISG_SD_EENSU_ISI_SD_EEEEESL_NSB_IJNSB_IJllllEEESD_SV_EEESL_S1W_NS1N_6fusion15FusionCallbacksIS1R_NS1X_17LinearCombinationISL_fSL_fLNS_15FloatRoundStyleE2EEESK_S1U_JEEENSA_5SM1004TMEM4LOAD26SM100_TMEM_LOAD_16dp256b4xES13_S1D_NSA_17SM75_U32x4_LDSM_NENSA_21SM90_TMA_STORE_IM2COLES1D_NSA_17SM90_U32x4_STSM_NENSA_39AutoVectorizingCopyWithAssumedAlignmentILi128EEEEEEvvEEEEvNT_6ParamsE:
[----:B------:R-:W1:Y:S01]  /*0000*/  LDC R1, c[0x0][0x37c] ;  /* 0x0000df00ff017b82 */ /* 0x000e620000000800 */
[----:B------:R-:W2:Y:S01]  /*0010*/  S2R R50, SR_TID.X ;  /* 0x0000000000327919 */ /* 0x000ea20000002100 */
[----:B------:R-:W3:Y:S01]  /*0020*/  LDCU.64 UR8, c[0x0][0x990] ;  /* 0x00013200ff0877ac */ /* 0x000ee20008000a00 */
[----:B-1----:R-:W-:Y:S01]  /*0030*/  VIADD R1, R1, 0xfffffff8 ;  /* 0xfffffff801017836 */ /* 0x002fe20000000000 */
[----:B------:R-:W-:Y:S02]  /*0040*/  PRMT R51, RZ, 0x7610, R51 ;  /* 0x00007610ff337816 */ /* 0x000fe40000000033 */
[----:B------:R-:W-:Y:S01]  /*0050*/  ELECT P3, URZ, PT ;  /* 0x0000000000ff782f */ /* 0x000fe20003860000 */
[----:B---3--:R-:W-:-:S04]  /*0060*/  UISETP.NE.U32.AND UP0, UPT, UR8, URZ, UPT ;  /* 0x000000ff0800728c */ /* 0x008fc8000bf05070 */
[----:B------:R-:W-:Y:S01]  /*0070*/  UISETP.NE.AND.EX UP0, UPT, UR9, URZ, UPT, UP0 ;  /* 0x000000ff0900728c */ /* 0x000fe2000bf05300 */
[----:B--2---:R-:W-:-:S05]  /*0080*/  SHF.R.U32.HI R52, RZ, 0x5, R50 ;  /* 0x00000005ff347819 */ /* 0x004fca0000011632 */
[----:B------:R-:W1:Y:S02]  /*0090*/  SHFL.IDX PT, R0, R52, RZ, 0x1f ;  /* 0x00001fff34007589 */ /* 0x000e6400000e0000 */
[----:B-1----:R-:W-:Y:S01]  /*00a0*/  R2UR UR18, R0 ;  /* 0x00000000001272ca */ /* 0x002fe200000e0000 */
[----:B------:R-:W-:-:S14]  /*00b0*/  BRA.U UP0, `(.L_x_0) ;  /* 0x0000000100307547 */ /* 0x000fdc000b800000 */
[----:B------:R-:W1:Y:S02]  /*00c0*/  LDCU.64 UR4, c[0x0][0x988] ;  /* 0x00013100ff0477ac */ /* 0x000e640008000a00 */
[----:B-1----:R-:W-:-:S04]  /*00d0*/  UISETP.NE.U32.AND UP0, UPT, UR4, URZ, UPT ;  /* 0x000000ff0400728c */ /* 0x002fc8000bf05070 */
[----:B------:R-:W-:-:S09]  /*00e0*/  UISETP.NE.AND.EX UP0, UPT, UR5, URZ, UPT, UP0 ;  /* 0x000000ff0500728c */ /* 0x000fd2000bf05300 */
[----:B------:R-:W-:Y:S05]  /*00f0*/  BRA.U !UP0, `(.L_x_1) ;  /* 0x0000000108147547 */ /* 0x000fea000b800000 */
[----:B------:R-:W1:Y:S01]  /*0100*/  LDC.64 R2, c[0x0][0x988] ;  /* 0x00026200ff027b82 */ /* 0x000e620000000a00 */
[----:B------:R-:W1:Y:S02]  /*0110*/  LDCU.64 UR4, c[0x0][0x358] ;  /* 0x00006b00ff0477ac */ /* 0x000e640008000a00 */
[----:B-1----:R1:W5:Y:S01]  /*0120*/  LDG.E R27, desc[UR4][R2.64] ;  /* 0x00000004021b7981 */ /* 0x002362000c1e1900 */
[----:B------:R-:W-:Y:S01]  /*0130*/  HFMA2 R51, -RZ, RZ, 0, 5.9604644775390625e-08 ;  /* 0x00000001ff337431 */ /* 0x000fe200000001ff */
[----:B------:R-:W-:Y:S05]  /*0140*/  BRA `(.L_x_0) ;  /* 0x00000000000c7947 */ /* 0x000fea0003800000 */
.L_x_1:
[----:B------:R-:W1:Y:S01]  /*0150*/  LDCU UR4, c[0x0][0x980] ;  /* 0x00013000ff0477ac */ /* 0x000e620008000800 */
[----:B------:R-:W-:Y:S01]  /*0160*/  HFMA2 R51, -RZ, RZ, 0, 5.9604644775390625e-08 ;  /* 0x00000001ff337431 */ /* 0x000fe200000001ff */
[----:B-1----:R-:W-:-:S07]  /*0170*/  MOV R27, UR4 ;  /* 0x00000004001b7c02 */ /* 0x002fce0008000f00 */
.L_x_0:
[----:B------:R-:W2:Y:S02]  /*0180*/  LDCU.64 UR4, c[0x0][0x9b0] ;  /* 0x00013600ff0477ac */ /* 0x000ea40008000a00 */
[----:B--2---:R-:W-:-:S04]  /*0190*/  UISETP.NE.U32.AND UP0, UPT, UR4, URZ, UPT ;  /* 0x000000ff0400728c */ /* 0x004fc8000bf05070 */
[----:B------:R-:W-:-:S09]  /*01a0*/  UISETP.NE.AND.EX UP0, UPT, UR5, URZ, UPT, UP0 ;  /* 0x000000ff0500728c */ /* 0x000fd2000bf05300 */
[----:B------:R-:W-:Y:S05]  /*01b0*/  BRA.U UP0, `(.L_x_2) ;  /* 0x0000000100287547 */ /* 0x000fea000b800000 */
[----:B------:R-:W2:Y:S02]  /*01c0*/  LDCU.64 UR4, c[0x0][0x9a8] ;  /* 0x00013500ff0477ac */ /* 0x000ea40008000a00 */
[----:B--2---:R-:W-:-:S04]  /*01d0*/  UISETP.NE.U32.AND UP0, UPT, UR4, URZ, UPT ;  /* 0x000000ff0400728c */ /* 0x004fc8000bf05070 */
[----:B------:R-:W-:-:S09]  /*01e0*/  UISETP.NE.AND.EX UP0, UPT, UR5, URZ, UPT, UP0 ;  /* 0x000000ff0500728c */ /* 0x000fd2000bf05300 */
[----:B------:R-:W-:Y:S05]  /*01f0*/  BRA.U !UP0, `(.L_x_3) ;  /* 0x0000000108107547 */ /* 0x000fea000b800000 */
[----:B------:R-:W2:Y:S01]  /*0200*/  LDC.64 R24, c[0x0][0x9a8] ;  /* 0x00026a00ff187b82 */ /* 0x000ea20000000a00 */
[----:B------:R-:W2:Y:S02]  /*0210*/  LDCU.64 UR4, c[0x0][0x358] ;  /* 0x00006b00ff0477ac */ /* 0x000ea40008000a00 */
[----:B--2---:R2:W5:Y:S01]  /*0220*/  LDG.E R24, desc[UR4][R24.64] ;  /* 0x0000000418187981 */ /* 0x004562000c1e1900 */
[----:B------:R-:W-:Y:S05]  /*0230*/  BRA `(.L_x_2) ;  /* 0x0000000000087947 */ /* 0x000fea0003800000 */
.L_x_3:
[----:B------:R-:W2:Y:S02]  /*0240*/  LDCU UR4, c[0x0][0x9a0] ;  /* 0x00013400ff0477ac */ /* 0x000ea40008000800 */
[----:B--2---:R-:W-:Y:S02]  /*0250*/  MOV R24, UR4 ;  /* 0x0000000400187c02 */ /* 0x004fe40008000f00 */
.L_x_2:
[----:B------:R-:W-:Y:S01]  /*0260*/  IMAD.U32 R0, RZ, RZ, UR18 ;  /* 0x00000012ff007e24 */ /* 0x000fe2000f8e00ff */
[----:B------:R-:W-:Y:S04]  /*0270*/  BSSY.RECONVERGENT B0, `(.L_x_4) ;  /* 0x000000c000007945 */ /* 0x000fe80003800200 */
[C---:B------:R-:W-:Y:S02]  /*0280*/  ISETP.NE.OR P1, PT, R0.reuse, 0x1, !P3 ;  /* 0x000000010000780c */ /* 0x040fe40005f25670 */
[----:B------:R-:W-:-:S11]  /*0290*/  ISETP.NE.OR P0, PT, R0, 0x3, !P3 ;  /* 0x000000030000780c */ /* 0x000fd60005f05670 */
[----:B------:R-:W-:Y:S05]  /*02a0*/  @P1 BRA `(.L_x_5) ;  /* 0x0000000000201947 */ /* 0x000fea0003800000 */
[----:B------:R-:W3:Y:S02]  /*02b0*/  LDCU.64 UR4, c[0x0][0x348] ;  /* 0x00006900ff0477ac */ /* 0x000ee40008000a00 */
[----:B---3--:R-:W-:Y:S02]  /*02c0*/  UIADD3 UR6, UP1, UPT, UR4, 0x80, URZ ;  /* 0x0000008004067890 */ /* 0x008fe4000ff3e0ff */
[----:B------:R-:W-:Y:S02]  /*02d0*/  UIADD3 UR4, UP0, UPT, UR4, 0x200, URZ ;  /* 0x0000020004047890 */ /* 0x000fe4000ff1e0ff */
[----:B------:R-:W-:Y:S02]  /*02e0*/  UIADD3.X UR7, UPT, UPT, URZ, UR5, URZ, UP1, !UPT ;  /* 0x00000005ff077290 */ /* 0x000fe40008ffe4ff */
[----:B------:R-:W-:-:S07]  /*02f0*/  UIADD3.X UR5, UPT, UPT, URZ, UR5, URZ, UP0, !UPT ;  /* 0x00000005ff057290 */ /* 0x000fce00087fe4ff */
[----:B------:R3:W-:Y:S02]  /*0300*/  UTMACCTL.PF [UR6] ;  /* 0x00000000060079b9 */ /* 0x0007e40008040000 */
[----:B------:R3:W-:Y:S02]  /*0310*/  UTMACCTL.PF [UR4] ;  /* 0x00000000040079b9 */ /* 0x0007e40008040000 */
[----:B---3--:R-:W-:Y:S01]  /*0320*/  NOP ;  /* 0x0000000000007918 */ /* 0x008fe20000000000 */
.L_x_5:
[----:B------:R-:W-:Y:S05]  /*0330*/  BSYNC.RECONVERGENT B0 ;  /* 0x0000000000007941 */ /* 0x000fea0003800200 */
.L_x_4:
[----:B------:R-:W-:Y:S04]  /*0340*/  BSSY.RECONVERGENT B0, `(.L_x_6) ;  /* 0x000000a000007945 */ /* 0x000fe80003800200 */
        /* <DEDUP_REMOVED lines=9> */
.L_x_7:
[----:B------:R-:W-:Y:S05]  /*03e0*/  BSYNC.RECONVERGENT B0 ;  /* 0x0000000000007941 */ /* 0x000fea0003800200 */
.L_x_6:
[----:B------:R-:W3:Y:S01]  /*03f0*/  LDCU.64 UR4, c[0x0][0x988] ;  /* 0x00013100ff0477ac */ /* 0x000ee20008000a00 */
[----:B------:R-:W-:Y:S02]  /*0400*/  UISETP.EQ.U32.AND UP2, UPT, UR8, URZ, UPT ;  /* 0x000000ff0800728c */ /* 0x000fe4000bf42070 */
[----:B------:R-:W-:Y:S02]  /*0410*/  UPLOP3.LUT UP3, UPT, UPT, UPT, UPT, 0x80, 0x8 ;  /* 0x000000000008789c */ /* 0x000fe40003f6f070 */
[----:B---3--:R-:W-:-:S04]  /*0420*/  UISETP.NE.U32.AND UP0, UPT, UR4, URZ, UPT ;  /* 0x000000ff0400728c */ /* 0x008fc8000bf05070 */
[----:B------:R-:W-:-:S04]  /*0430*/  UISETP.NE.AND.EX UP1, UPT, UR5, URZ, UPT, UP0 ;  /* 0x000000ff0500728c */ /* 0x000fc8000bf25300 */
[----:B------:R-:W-:-:S04]  /*0440*/  UISETP.EQ.OR.EX UP4, UPT, UR9, URZ, !UP1, UP2 ;  /* 0x000000ff0900728c */ /* 0x000fc8000cf82720 */
[----:B------:R-:W-:-:S06]  /*0450*/  UP2UR UR4, UPR, URZ, 0x10 ;  /* 0x00000010ff047883 */ /* 0x000fcc0008000000 */
[----:B------:R-:W-:Y:S01]  /*0460*/  MOV R59, UR4 ;  /* 0x00000004003b7c02 */ /* 0x000fe20008000f00 */
[----:B------:R-:W-:Y:S06]  /*0470*/  BRA.U !UP4, `(.L_x_8) ;  /* 0x000000010c207547 */ /* 0x000fec000b800000 */
[----:B------:R-:W-:Y:S01]  /*0480*/  UISETP.NE.U32.AND UP2, UPT, UR8, URZ, UPT ;  /* 0x000000ff0800728c */ /* 0x000fe2000bf45070 */
[----:B-----5:R-:W-:Y:S01]  /*0490*/  FSETP.NEU.AND P0, PT, R27, RZ, PT ;  /* 0x000000ff1b00720b */ /* 0x020fe20003f0d000 */
[----:B------:R-:W-:Y:S02]  /*04a0*/  USEL UR4, URZ, 0xffffffff, UP1 ;  /* 0xffffffffff047887 */ /* 0x000fe40008800000 */
[----:B------:R-:W-:-:S10]  /*04b0*/  UISETP.NE.AND.EX UP2, UPT, UR9, URZ, UPT, UP2 ;  /* 0x000000ff0900728c */ /* 0x000fd4000bf45320 */
[----:B------:R-:W-:Y:S01]  /*04c0*/  VOTEU.ANY UP0, P0 ;  /* 0x0000000000ff7886 */ /* 0x000fe20000000100 */
[----:B------:R-:W-:-:S04]  /*04d0*/  @!UP2 USEL UR4, URZ, 0xffffffff, UP0 ;  /* 0xffffffffff04a887 */ /* 0x000fc80008000000 */
[----:B------:R-:W-:-:S04]  /*04e0*/  ULOP3.LUT UR4, UR4, 0x1, URZ, 0xc0, !UPT ;  /* 0x0000000104047892 */ /* 0x000fc8000f8ec0ff */
[----:B------:R-:W-:-:S11]  /*04f0*/  UISETP.NE.U32.AND UP3, UPT, UR4, 0x1, UPT ;  /* 0x000000010400788c */ /* 0x000fd6000bf65070 */
.L_x_8:
[----:B-1----:R-:W1:Y:S01]  /*0500*/  SHFL.IDX PT, R2, R52, RZ, 0x1f ;  /* 0x00001fff34027589 */ /* 0x002e6200000e0000 */
[----:B------:R-:W-:-:S04]  /*0510*/  UISETP.NE.AND UP0, UPT, UR18, 0x2, UPT ;  /* 0x000000021200788c */ /* 0x000fc8000bf05270 */
[----:B------:R-:W-:Y:S01]  /*0520*/  USEL UR56, URZ, 0x1, UP0 ;  /* 0x00000001ff387887 */ /* 0x000fe20008000000 */
[----:B-1----:R-:W-:-:S13]  /*0530*/  ISETP.NE.AND P0, PT, R2, RZ, PT ;  /* 0x000000ff0200720c */ /* 0x002fda0003f05270 */
[----:B------:R-:W-:Y:S05]  /*0540*/  @P0 BRA `(.L_x_9) ;  /* 0x0000000000bc0947 */ /* 0x000fea0003800000 */
[----:B------:R-:W-:Y:S01]  /*0550*/  ELECT P0, URZ, PT ;  /* 0x0000000000ff782f */ /* 0x000fe20003800000 */
[----:B------:R-:W-:-:S12]  /*0560*/  BSSY.RECONVERGENT B0, `(.L_x_9) ;  /* 0x000002d000007945 */ /* 0x000fd80003800200 */
[----:B------:R-:W-:Y:S05]  /*0570*/  @!P0 BRA `(.L_x_10) ;  /* 0x0000000000ac8947 */ /* 0x000fea0003800000 */
[----:B------:R-:W1:Y:S01]  /*0580*/  S2UR UR4, SR_CgaCtaId ;  /* 0x00000000000479c3 */ /* 0x000e620000008800 */
[----:B------:R-:W-:Y:S01]  /*0590*/  UMOV UR5, 0x400 ;  /* 0x0000040000057882 */ /* 0x000fe20000000000 */
[----:B------:R-:W-:Y:S02]  /*05a0*/  UMOV UR6, 0x1 ;  /* 0x0000000100067882 */ /* 0x000fe40000000000 */
[----:B------:R-:W-:-:S04]  /*05b0*/  UIADD3 UR6, UPT, UPT, -UR6, 0x100000, URZ ;  /* 0x0010000006067890 */ /* 0x000fc8000fffe1ff */
[----:B------:R-:W-:Y:S02]  /*05c0*/  USHF.L.U32 UR7, UR6, 0xb, URZ ;  /* 0x0000000b06077899 */ /* 0x000fe400080006ff */
[----:B------:R-:W-:Y:S02]  /*05d0*/  USHF.L.U32 UR6, UR6, 0x1, URZ ;  /* 0x0000000106067899 */ /* 0x000fe400080006ff */
[----:B-1----:R-:W-:Y:S01]  /*05e0*/  ULEA UR4, UR4, UR5, 0x18 ;  /* 0x0000000504047291 */ /* 0x002fe2000f8ec0ff */
[----:B------:R-:W1:Y:S11]  /*05f0*/  FENCE.VIEW.ASYNC.S ;  /* 0x00000000000073c6 */ /* 0x000e760000000000 */
[----:B-1----:R1:W3:Y:S01]  /*0600*/  SYNCS.EXCH.64 URZ, [UR4], UR6 ;  /* 0x0000000604ff75b2 */ /* 0x0022e20008000100 */
[----:B------:R1:W4:Y:S01]  /*0610*/  SYNCS.EXCH.64 URZ, [UR4+0x88], UR6 ;  /* 0x0000880604ff75b2 */ /* 0x0003220008000100 */
[----:B------:R1:W1:Y:S01]  /*0620*/  SYNCS.EXCH.64 URZ, [UR4+0x8], UR6 ;  /* 0x0000080604ff75b2 */ /* 0x0002620008000100 */
        /* <DEDUP_REMOVED lines=31> */
[----:B---34-:R-:W-:Y:S01]  /*0820*/  NOP ;  /* 0x0000000000007918 */ /* 0x018fe20000000000 */
.L_x_10:
[----:B-1----:R-:W-:Y:S05]  /*0830*/  BSYNC.RECONVERGENT B0 ;  /* 0x0000000000007941 */ /* 0x002fea0003800200 */
.L_x_9:
[----:B------:R-:W1:Y:S01]  /*0840*/  SHFL.IDX PT, R2, R52, RZ, 0x1f ;  /* 0x00001fff34027589 */ /* 0x000e6200000e0000 */
[----:B------:R-:W-:Y:S01]  /*0850*/  NOP ;  /* 0x0000000000007918 */ /* 0x000fe20000000000 */
[----:B-1----:R-:W-:-:S13]  /*0860*/  ISETP.NE.AND P0, PT, R2, 0x1, PT ;  /* 0x000000010200780c */ /* 0x002fda0003f05270 */
[----:B------:R-:W-:Y:S05]  /*0870*/  @P0 BRA `(.L_x_11) ;  /* 0x0000000000580947 */ /* 0x000fea0003800000 */
[----:B------:R-:W1:Y:S01]  /*0880*/  S2UR UR4, SR_CgaCtaId ;  /* 0x00000000000479c3 */ /* 0x000e620000008800 */
[----:B------:R-:W-:Y:S01]  /*0890*/  UMOV UR5, 0x400 ;  /* 0x0000040000057882 */ /* 0x000fe20000000000 */
[----:B------:R-:W-:Y:S01]  /*08a0*/  UMOV UR8, 0x20 ;  /* 0x0000002000087882 */ /* 0x000fe20000000000 */
[----:B------:R-:W-:Y:S01]  /*08b0*/  UMOV UR6, 0x80 ;  /* 0x0000008000067882 */ /* 0x000fe20000000000 */
[----:B------:R-:W-:-:S04]  /*08c0*/  UIADD3 UR8, UPT, UPT, -UR8, 0x100000, URZ ;  /* 0x0010000008087890 */ /* 0x000fc8000fffe1ff */
[----:B------:R-:W-:Y:S02]  /*08d0*/  USHF.L.U32 UR9, UR8, 0xb, URZ ;  /* 0x0000000b08097899 */ /* 0x000fe400080006ff */
[----:B------:R-:W-:Y:S02]  /*08e0*/  USHF.L.U32 UR8, UR8, 0x1, URZ ;  /* 0x0000000108087899 */ /* 0x000fe400080006ff */
[----:B------:R-:W-:-:S04]  /*08f0*/  UIADD3 UR6, UPT, UPT, -UR6, 0x100000, URZ ;  /* 0x0010000006067890 */ /* 0x000fc8000fffe1ff */
[----:B------:R-:W-:Y:S02]  /*0900*/  USHF.L.U32 UR7, UR6, 0xb, URZ ;  /* 0x0000000b06077899 */ /* 0x000fe400080006ff */
[----:B------:R-:W-:Y:S01]  /*0910*/  USHF.L.U32 UR6, UR6, 0x1, URZ ;  /* 0x0000000106067899 */ /* 0x000fe200080006ff */
[----:B------:R-:W-:Y:S01]  /*0920*/  ELECT P0, URZ, PT ;  /* 0x0000000000ff782f */ /* 0x000fe20003800000 */
[----:B-1----:R-:W-:Y:S01]  /*0930*/  ULEA UR4, UR4, UR5, 0x18 ;  /* 0x0000000504047291 */ /* 0x002fe2000f8ec0ff */
[----:B------:R-:W1:Y:S11]  /*0940*/  FENCE.VIEW.ASYNC.S ;  /* 0x00000000000073c6 */ /* 0x000e760000000000 */
[----:B-1----:R1:W3:Y:S01]  /*0950*/  SYNCS.EXCH.64 URZ, [UR4+0x110], UR8 ;  /* 0x0001100804ff75b2 */ /* 0x0022e20008000100 */
[----:B------:R1:W4:Y:S01]  /*0960*/  SYNCS.EXCH.64 URZ, [UR4+0x130], UR6 ;  /* 0x0001300604ff75b2 */ /* 0x0003220008000100 */
[----:B------:R1:W1:Y:S01]  /*0970*/  SYNCS.EXCH.64 URZ, [UR4+0x118], UR8 ;  /* 0x0001180804ff75b2 */ /* 0x0002620008000100 */
[----:B------:R1:W1:Y:S01]  /*0980*/  SYNCS.EXCH.64 URZ, [UR4+0x138], UR6 ;  /* 0x0001380604ff75b2 */ /* 0x0002620008000100 */
[----:B------:R1:W1:Y:S01]  /*0990*/  SYNCS.EXCH.64 URZ, [UR4+0x120], UR8 ;  /* 0x0001200804ff75b2 */ /* 0x0002620008000100 */
[----:B------:R1:W1:Y:S01]  /*09a0*/  SYNCS.EXCH.64 URZ, [UR4+0x140], UR6 ;  /* 0x0001400604ff75b2 */ /* 0x0002620008000100 */
[----:B------:R1:W1:Y:S01]  /*09b0*/  SYNCS.EXCH.64 URZ, [UR4+0x128], UR8 ;  /* 0x0001280804ff75b2 */ /* 0x0002620008000100 */
[----:B------:R1:W1:Y:S01]  /*09c0*/  SYNCS.EXCH.64 URZ, [UR4+0x148], UR6 ;  /* 0x0001480604ff75b2 */ /* 0x0002620008000100 */
[----:B------:R-:W-:Y:S01]  /*09d0*/  NOP ;  /* 0x0000000000007918 */ /* 0x000fe20000000000 */
.L_x_11:
[----:B------:R-:W2:Y:S01]  /*09e0*/  SHFL.IDX PT, R2, R52, RZ, 0x1f ;  /* 0x00001fff34027589 */ /* 0x000ea200000e0000 */
[----:B------:R-:W-:Y:S01]  /*09f0*/  NOP ;  /* 0x0000000000007918 */ /* 0x000fe20000000000 */
[----:B--2---:R-:W-:-:S13]  /*0a00*/  ISETP.NE.AND P0, PT, R2, 0x3, PT ;  /* 0x000000030200780c */ /* 0x004fda0003f05270 */
[----:B------:R-:W-:Y:S05]  /*0a10*/  @P0 BRA `(.L_x_12) ;  /* 0x0000000000300947 */ /* 0x000fea0003800000 */
[----:B-1----:R-:W1:Y:S01]  /*0a20*/  S2UR UR4, SR_CgaCtaId ;  /* 0x00000000000479c3 */ /* 0x002e620000008800 */
[----:B------:R-:W-:Y:S01]  /*0a30*/  UMOV UR6, 0x400 ;  /* 0x0000040000067882 */ /* 0x000fe20000000000 */
[----:B------:R-:W-:Y:S01]  /*0a40*/  UMOV UR5, 0x20 ;  /* 0x0000002000057882 */ /* 0x000fe20000000000 */
[----:B------:R-:W-:Y:S01]  /*0a50*/  ELECT P0, URZ, PT ;  /* 0x0000000000ff782f */ /* 0x000fe20003800000 */
[----:B-1----:R-:W-:Y:S02]  /*0a60*/  ULEA UR6, UR4, UR6, 0x18 ;  /* 0x0000000604067291 */ /* 0x002fe4000f8ec0ff */
[----:B------:R-:W-:-:S04]  /*0a70*/  UIADD3 UR4, UPT, UPT, -UR5, 0x100000, URZ ;  /* 0x0010000005047890 */ /* 0x000fc8000fffe1ff */
[----:B------:R-:W-:Y:S02]  /*0a80*/  USHF.L.U32 UR5, UR4, 0xb, URZ ;  /* 0x0000000b04057899 */ /* 0x000fe400080006ff */
[----:B------:R-:W-:Y:S01]  /*0a90*/  USHF.L.U32 UR4, UR4, 0x1, URZ ;  /* 0x0000000104047899 */ /* 0x000fe200080006ff */
[----:B------:R-:W1:Y:S11]  /*0aa0*/  FENCE.VIEW.ASYNC.S ;  /* 0x00000000000073c6 */ /* 0x000e760000000000 */
[----:B-1----:R2:W1:Y:S01]  /*0ab0*/  SYNCS.EXCH.64 URZ, [UR6+0x150], UR4 ;  /* 0x0001500406ff75b2 */ /* 0x0024620008000100 */
[----:B------:R2:W1:Y:S02]  /*0ac0*/  SYNCS.EXCH.64 URZ, [UR6+0x158], UR4 ;  /* 0x0001580406ff75b2 */ /* 0x0004640008000100 */
[----:B--2---:R-:W-:Y:S01]  /*0ad0*/  NOP ;  /* 0x0000000000007918 */ /* 0x004fe20000000000 */
.L_x_12:
[----:B------:R-:W2:Y:S01]  /*0ae0*/  SHFL.IDX PT, R2, R52, RZ, 0x1f ;  /* 0x00001fff34027589 */ /* 0x000ea200000e0000 */
[----:B------:R-:W-:Y:S01]  /*0af0*/  NOP ;  /* 0x0000000000007918 */ /* 0x000fe20000000000 */
[----:B--2---:R-:W-:-:S13]  /*0b00*/  ISETP.NE.AND P0, PT, R2, 0x4, PT ;  /* 0x000000040200780c */ /* 0x004fda0003f05270 */
[----:B------:R-:W-:Y:S05]  /*0b10*/  @P0 BRA `(.L_x_13) ;  /* 0x0000000000440947 */ /* 0x000fea0003800000 */
[----:B-1----:R-:W1:Y:S01]  /*0b20*/  S2UR UR6, SR_CgaCtaId ;  /* 0x00000000000679c3 */ /* 0x002e620000008800 */
[----:B------:R-:W-:Y:S01]  /*0b30*/  UMOV UR4, 0x100 ;  /* 0x0000010000047882 */ /* 0x000fe20000000000 */
[----:B------:R-:W-:Y:S01]  /*0b40*/  UMOV UR5, 0x400 ;  /* 0x0000040000057882 */ /* 0x000fe20000000000 */
[----:B------:R-:W-:Y:S01]  /*0b50*/  USEL UR4, UR4, 0xe0, UP3 ;  /* 0x000000e004047887 */ /* 0x000fe20009800000 */
[----:B------:R-:W-:Y:S01]  /*0b60*/  UMOV UR8, 0x1 ;  /* 0x0000000100087882 */ /* 0x000fe20000000000 */
[----:B------:R-:W-:Y:S01]  /*0b70*/  ELECT P0, URZ, PT ;  /* 0x0000000000ff782f */ /* 0x000fe20003800000 */
[----:B------:R-:W-:-:S04]  /*0b80*/  UIADD3 UR8, UPT, UPT, -UR8, 0x100000, URZ ;  /* 0x0010000008087890 */ /* 0x000fc8000fffe1ff */
[----:B------:R-:W-:Y:S02]  /*0b90*/  USHF.L.U32 UR9, UR8, 0xb, URZ ;  /* 0x0000000b08097899 */ /* 0x000fe400080006ff */
[----:B------:R-:W-:Y:S02]  /*0ba0*/  USHF.L.U32 UR8, UR8, 0x1, URZ ;  /* 0x0000000108087899 */ /* 0x000fe400080006ff */
[----:B-1----:R-:W-:Y:S02]  /*0bb0*/  ULEA UR6, UR6, UR5, 0x18 ;  /* 0x0000000506067291 */ /* 0x002fe4000f8ec0ff */
[----:B------:R-:W-:-:S04]  /*0bc0*/  UIADD3 UR4, UPT, UPT, -UR4, 0x100000, URZ ;  /* 0x0010000004047890 */ /* 0x000fc8000fffe1ff */
[----:B------:R-:W-:Y:S02]  /*0bd0*/  USHF.L.U32 UR5, UR4, 0xb, URZ ;  /* 0x0000000b04057899 */ /* 0x000fe400080006ff */
[----:B------:R-:W-:Y:S01]  /*0be0*/  USHF.L.U32 UR4, UR4, 0x1, URZ ;  /* 0x0000000104047899 */ /* 0x000fe200080006ff */
[----:B------:R-:W1:Y:S03]  /*0bf0*/  FENCE.VIEW.ASYNC.S ;  /* 0x00000000000073c6 */ /* 0x000e660000000000 */
[----:B-1----:R2:W1:Y:S08]  /*0c00*/  SYNCS.EXCH.64 URZ, [UR6+0x160], UR8 ;  /* 0x0001600806ff75b2 */ /* 0x0024700008000100 */
[----:B------:R2:W1:Y:S02]  /*0c10*/  SYNCS.EXCH.64 URZ, [UR6+0x168], UR4 ;  /* 0x0001680406ff75b2 */ /* 0x0004640008000100 */
[----:B--2---:R-:W-:Y:S01]  /*0c20*/  NOP ;  /* 0x0000000000007918 */ /* 0x004fe20000000000 */
.L_x_13:
[----:B------:R-:W2:Y:S01]  /*0c30*/  SHFL.IDX PT, R2, R52, RZ, 0x1f ;  /* 0x00001fff34027589 */ /* 0x000ea200000e0000 */
[----:B------:R-:W1:Y:S01]  /*0c40*/  S2UR UR51, SR_CTAID.X ;  /* 0x00000000003379c3 */ /* 0x000e620000002500 */
[----:B------:R-:W-:-:S07]  /*0c50*/  NOP ;  /* 0x0000000000007918 */ /* 0x000fce0000000000 */
[----:B------:R-:W1:Y:S01]  /*0c60*/  S2UR UR24, SR_CTAID.Y ;  /* 0x00000000001879c3 */ /* 0x000e620000002600 */
[----:B--2---:R-:W-:-:S13]  /*0c70*/  ISETP.NE.AND P0, PT, R2, 0x5, PT ;  /* 0x000000050200780c */ /* 0x004fda0003f05270 */
[----:B-1----:R-:W-:Y:S05]  /*0c80*/  @P0 BRA `(.L_x_14) ;  /* 0x0000000000480947 */ /* 0x002fea0003800000 */
        /* <DEDUP_REMOVED lines=13> */
[----:B-1----:R1:W2:Y:S01]  /*0d60*/  SYNCS.EXCH.64 URZ, [UR4+0x170], UR8 ;  /* 0x0001700804ff75b2 */ /* 0x0022a20008000100 */
[----:B------:R1:W1:Y:S01]  /*0d70*/  SYNCS.EXCH.64 URZ, [UR4+0x180], UR6 ;  /* 0x0001800604ff75b2 */ /* 0x0002620008000100 */
[----:B------:R1:W1:Y:S01]  /*0d80*/  SYNCS.EXCH.64 URZ, [UR4+0x178], UR8 ;  /* 0x0001780804ff75b2 */ /* 0x0002620008000100 */
[----:B------:R1:W1:Y:S01]  /*0d90*/  SYNCS.EXCH.64 URZ, [UR4+0x188], UR6 ;  /* 0x0001880604ff75b2 */ /* 0x0002620008000100 */
[----:B------:R-:W-:Y:S01]  /*0da0*/  NOP ;  /* 0x0000000000007918 */ /* 0x000fe20000000000 */
.L_x_14:
[----:B------:R-:W-:-:S05]  /*0db0*/  CS2R.32 R45, SR_CgaSize ;  /* 0x00000000002d7805 */ /* 0x000fca0000008a00 */
[----:B------:R-:W-:-:S05]  /*0dc0*/  IMAD R45, R45, -0xa0, RZ ;  /* 0xffffff602d2d7824 */ /* 0x000fca00078e02ff */
[----:B------:R-:W-:-:S14]  /*0dd0*/  R2UR UR5, R45 ;  /* 0x000000002d0572ca */ /* 0x000fdc00000e0000 */
[----:B------:R-:W3:Y:S01]  /*0de0*/  LDCU UR5, c[0x0][UR5+0x2b0] ;  /* 0x00005600050577ac */ /* 0x000ee20008000800 */
[----:B------:R-:W-:Y:S02]  /*0df0*/  I2FP.F32.U32 R45, UR51 ;  /* 0x00000033002d7c45 */ /* 0x000fe40008201000 */
[----:B------:R-:W-:-:S05]  /*0e00*/  CS2R.32 R3, SR_CgaSize ;  /* 0x0000000000037805 */ /* 0x000fca0000008a00 */
[----:B------:R-:W-:-:S06]  /*0e10*/  IMAD R3, R3, -0xa0, RZ ;  /* 0xffffff6003037824 */ /* 0x000fcc00078e02ff */
[----:B------:R-:W4:Y:S01]  /*0e20*/  LDC R3, c[0x0][R3+0x2a0] ;  /* 0x0000a80003037b82 */ /* 0x000f220000000800 */
[----:B------:R-:W-:Y:S02]  /*0e30*/  I2FP.F32.U32 R44, UR24 ;  /* 0x00000018002c7c45 */ /* 0x000fe40008201000 */
[----:B------:R-:W-:-:S05]  /*0e40*/  CS2R.32 R2, SR_CgaSize ;  /* 0x0000000000027805 */ /* 0x000fca0000008a00 */
[----:B------:R-:W-:-:S05]  /*0e50*/  IMAD R2, R2, -0xa0, RZ ;  /* 0xffffff6002027824 */ /* 0x000fca00078e02ff */
[----:B-1----:R-:W-:-:S14]  /*0e60*/  R2UR UR4, R2 ;  /* 0x00000000020472ca */ /* 0x002fdc00000e0000 */
[----:B------:R-:W1:Y:S01]  /*0e70*/  LDCU UR4, c[0x0][UR4+0x2b4] ;  /* 0x00005680040477ac */ /* 0x000e620008000800 */
[----:B------:R-:W-:Y:S01]  /*0e80*/  NOP ;  /* 0x0000000000007918 */ /* 0x000fe20000000000 */
[----:B------:R-:W2:Y:S01]  /*0e90*/  LDCU UR19, c[0x0][0xc24] ;  /* 0x00018480ff1377ac */ /* 0x000ea20008000800 */
[----:B------:R-:W-:-:S05]  /*0ea0*/  CS2R.32 R2, SR_CgaSize ;  /* 0x0000000000027805 */ /* 0x000fca0000008a00 */
[----:B------:R-:W-:-:S06]  /*0eb0*/  IMAD R2, R2, -0xa0, RZ ;  /* 0xffffff6002027824 */ /* 0x000fcc00078e02ff */
[----:B------:R-:W4:Y:S01]  /*0ec0*/  LDC R2, c[0x0][R2+0x2a4] ;  /* 0x0000a90002027b82 */ /* 0x000f220000000800 */
[----:B---3--:R-:W-:-:S07]  /*0ed0*/  FMUL R45, R45, UR5 ;  /* 0x000000052d2d7c20 */ /* 0x008fce0008400000 */
[----:B------:R-:W3:Y:S01]  /*0ee0*/  S2UR UR52, SR_CTAID.Z ;  /* 0x00000000003479c3 */ /* 0x000ee20000002700 */
[----:B-1----:R-:W-:Y:S01]  /*0ef0*/  FMUL R44, R44, UR4 ;  /* 0x000000042c2c7c20 */ /* 0x002fe20008400000 */
[----:B------:R-:W1:Y:S01]  /*0f00*/  F2I.U32.TRUNC.NTZ R45, R45 ;  /* 0x0000002d002d7305 */ /* 0x000e62000020f000 */
[----:B--2---:R-:W-:-:S07]  /*0f10*/  UISETP.GE.AND UP0, UPT, UR19, 0x1, UPT ;  /* 0x000000011300788c */ /* 0x004fce000bf06270 */
[----:B------:R-:W2:Y:S01]  /*0f20*/  F2I.U32.TRUNC.NTZ R44, R44 ;  /* 0x0000002c002c7305 */ /* 0x000ea2000020f000 */
[----:B-1----:R-:W-:-:S05]  /*0f30*/  IADD3 R45, PT, PT, -R45, RZ, RZ ;  /* 0x000000ff2d2d7210 */ /* 0x002fca0007ffe1ff */
[----:B----4-:R-:W-:Y:S01]  /*0f40*/  IMAD R45, R3, R45, UR51 ;  /* 0x00000033032d7e24 */ /* 0x010fe2000f8e022d */
[----:B--2---:R-:W-:-:S05]  /*0f50*/  IADD3 R44, PT, PT, -R44, RZ, RZ ;  /* 0x000000ff2c2c7210 */ /* 0x004fca0007ffe1ff */
[----:B------:R-:W-:Y:S01]  /*0f60*/  IMAD R44, R2, R44, UR24 ;  /* 0x00000018022c7e24 */ /* 0x000fe2000f8e022c */
[----:B------:R-:W-:Y:S06]  /*0f70*/  BAR.SYNC.DEFER_BLOCKING 0x0 ;  /* 0x0000000000007b1d */ /* 0x000fec0000010000 */
[----:B---3--:R-:W-:Y:S05]  /*0f80*/  BRA.U !UP0, `(.L_x_15) ;  /* 0x0000000108d47547 */ /* 0x008fea000b800000 */
[----:B------:R-:W1:Y:S01]  /*0f90*/  LDCU.128 UR20, c[0x0][0xc10] ;  /* 0x00018200ff1477ac */ /* 0x000e620008000c00 */
[----:B------:R-:W2:Y:S01]  /*0fa0*/  LDCU UR6, c[0x0][0x370] ;  /* 0x00006e00ff0677ac */ /* 0x000ea20008000800 */
[----:B------:R-:W3:Y:S01]  /*0fb0*/  LDCU UR4, c[0x0][0x374] ;  /* 0x00006e80ff0477ac */ /* 0x000ee20008000800 */
[----:B------:R-:W4:Y:S01]  /*0fc0*/  LDCU UR25, c[0x0][0xc0c] ;  /* 0x00018180ff1977ac */ /* 0x000f220008000800 */
[----:B------:R-:W4:Y:S01]  /*0fd0*/  LDCU UR5, c[0x0][0xc20] ;  /* 0x00018400ff0577ac */ /* 0x000f220008000800 */
[----:B------:R-:W4:Y:S01]  /*0fe0*/  LDCU.64 UR16, c[0x0][0xc28] ;  /* 0x00018500ff1077ac */ /* 0x000f220008000a00 */
[----:B-1----:R-:W-:Y:S02]  /*0ff0*/  UISETP.NE.AND UP0, UPT, UR22, 0x1, UPT ;  /* 0x000000011600788c */ /* 0x002fe4000bf05270 */
[----:B---3--:R-:W-:Y:S02]  /*1000*/  UIMAD.WIDE.U32 UR8, UR4, UR23, URZ ;  /* 0x00000017040872a5 */ /* 0x008fe4000f8e00ff */
[----:B--2---:R-:W-:-:S02]  /*1010*/  UIMAD.WIDE.U32 UR10, UR6, UR20, URZ ;  /* 0x00000014060a72a5 */ /* 0x004fc4000f8e00ff */
[----:B----4-:R-:W-:Y:S02]  /*1020*/  UISETP.NE.AND UP2, UPT, UR25, 0x1, UPT ;  /* 0x000000011900788c */ /* 0x010fe4000bf45270 */
[----:B------:R-:W-:Y:S01]  /*1030*/  UISETP.NE.AND UP4, UPT, UR19, 0x1, UPT ;  /* 0x000000011300788c */ /* 0x000fe2000bf85270 */
[----:B------:R-:W-:Y:S02]  /*1040*/  UMOV UR8, UR9 ;  /* 0x0000000900087c82 */ /* 0x000fe40008000000 */
[----:B------:R-:W-:Y:S01]  /*1050*/  UMOV UR10, UR11 ;  /* 0x0000000b000a7c82 */ /* 0x000fe20008000000 */
[----:B------:R-:W-:Y:S02]  /*1060*/  @UP0 USHF.R.U32.HI UR4, URZ, UR5, UR8 ;  /* 0x00000005ff040299 */ /* 0x000fe40008011608 */
[----:B------:R-:W-:Y:S02]  /*1070*/  UIMAD.WIDE.U32 UR12, UR24, UR23, URZ ;  /* 0x00000017180c72a5 */ /* 0x000fe4000f8e00ff */
[----:B------:R-:W-:-:S02]  /*1080*/  UIMAD.WIDE.U32 UR8, UR4, UR16, URZ ;  /* 0x00000010040872a5 */ /* 0x000fc4000f8e00ff */
[----:B------:R-:W-:Y:S02]  /*1090*/  @UP2 USHF.R.U32.HI UR6, URZ, UR21, UR10 ;  /* 0x00000015ff062299 */ /* 0x000fe4000801160a */
[----:B------:R-:W-:Y:S02]  /*10a0*/  UIMAD.WIDE.U32 UR14, UR51, UR20, URZ ;  /* 0x00000014330e72a5 */ /* 0x000fe4000f8e00ff */
[----:B------:R-:W-:Y:S01]  /*10b0*/  UIMAD.WIDE.U32 UR10, UR6, UR16, URZ ;  /* 0x00000010060a72a5 */ /* 0x000fe2000f8e00ff */
[----:B------:R-:W-:Y:S01]  /*10c0*/  UMOV UR12, UR13 ;  /* 0x0000000d000c7c82 */ /* 0x000fe20008000000 */
[----:B------:R-:W-:Y:S01]  /*10d0*/  UMOV UR8, UR9 ;  /* 0x0000000900087c82 */ /* 0x000fe20008000000 */
[----:B------:R-:W-:Y:S02]  /*10e0*/  USHF.R.U32.HI UR12, URZ, UR5, UR12 ;  /* 0x00000005ff0c7299 */ /* 0x000fe4000801160c */
[----:B------:R-:W-:Y:S01]  /*10f0*/  @UP4 USHF.R.U32.HI UR4, URZ, UR17, UR8 ;  /* 0x00000011ff044299 */ /* 0x000fe20008011608 */
[----:B------:R-:W-:Y:S01]  /*1100*/  UMOV UR14, UR15 ;  /* 0x0000000f000e7c82 */ /* 0x000fe20008000000 */
[----:B------:R-:W-:Y:S01]  /*1110*/  UMOV UR10, UR11 ;  /* 0x0000000b000a7c82 */ /* 0x000fe20008000000 */
[----:B------:R-:W-:-:S02]  /*1120*/  USHF.R.U32.HI UR14, URZ, UR21, UR14 ;  /* 0x00000015ff0e7299 */ /* 0x000fc4000801160e */
[----:B------:R-:W-:Y:S02]  /*1130*/  USEL UR5, UR24, UR12, !UP0 ;  /* 0x0000000c18057287 */ /* 0x000fe4000c000000 */
[----:B------:R-:W-:Y:S02]  /*1140*/  @UP4 USHF.R.U32.HI UR6, URZ, UR17, UR10 ;  /* 0x00000011ff064299 */ /* 0x000fe4000801160a */
[----:B------:R-:W-:Y:S02]  /*1150*/  UIMAD UR7, UR4, UR19, URZ ;  /* 0x00000013040772a4 */ /* 0x000fe4000f8e02ff */
[----:B------:R-:W-:Y:S02]  /*1160*/  USEL UR4, UR51, UR14, !UP2 ;  /* 0x0000000e33047287 */ /* 0x000fe4000d000000 */
[----:B------:R-:W-:Y:S02]  /*1170*/  UIMAD UR10, UR6, UR19, URZ ;  /* 0x00000013060a72a4 */ /* 0x000fe4000f8e02ff */
[----:B------:R-:W-:-:S02]  /*1180*/  UISETP.GE.AND UP0, UPT, UR5, UR7, UPT ;  /* 0x000000070500728c */ /* 0x000fc4000bf06270 */
[----:B------:R-:W-:Y:S02]  /*1190*/  UIMAD.WIDE.U32 UR8, UR5, UR16, URZ ;  /* 0x00000010050872a5 */ /* 0x000fe4000f8e00ff */
[----:B------:R-:W-:Y:S02]  /*11a0*/  UISETP.GE.OR UP0, UPT, UR4, UR10, UP0 ;  /* 0x0000000a0400728c */ /* 0x000fe40008706670 */
[----:B------:R-:W-:Y:S02]  /*11b0*/  UIMAD.WIDE.U32 UR10, UR4, UR16, URZ ;  /* 0x00000010040a72a5 */ /* 0x000fe4000f8e00ff */
[----:B------:R-:W-:Y:S01]  /*11c0*/  UIADD3 UR10, UPT, UPT, -UR4, URZ, URZ ;  /* 0x000000ff040a7290 */ /* 0x000fe2000fffe1ff */
[----:B------:R-:W-:Y:S01]  /*11d0*/  UMOV UR8, UR9 ;  /* 0x0000000900087c82 */ /* 0x000fe20008000000 */
[----:B------:R-:W-:Y:S02]  /*11e0*/  UIADD3 UR9, UPT, UPT, -UR5, URZ, URZ ;  /* 0x000000ff05097290 */ /* 0x000fe4000fffe1ff */
[----:B------:R-:W-:-:S03]  /*11f0*/  USHF.R.U32.HI UR8, URZ, UR17, UR8 ;  /* 0x00000011ff087299 */ /* 0x000fc60008011608 */
[----:B------:R-:W-:Y:S01]  /*1200*/  @!UP0 UMOV UR7, UR11 ;  /* 0x0000000b00078c82 */ /* 0x000fe20008000000 */
[----:B------:R-:W-:Y:S02]  /*1210*/  UIMAD UR24, UR22, UR9, UR24 ;  /* 0x00000009161872a4 */ /* 0x000fe4000f8e0218 */
[----:B------:R-:W-:Y:S02]  /*1220*/  USEL UR8, UR5, UR8, !UP4 ;  /* 0x0000000805087287 */ /* 0x000fe4000e000000 */
[----:B------:R-:W-:Y:S02]  /*1230*/  @!UP0 USHF.R.U32.HI UR7, URZ, UR17, UR7 ;  /* 0x00000011ff078299 */ /* 0x000fe40008011607 */
[----:B------:R-:W-:Y:S02]  /*1240*/  UIADD3 UR9, UPT, UPT, -UR8, URZ, URZ ;  /* 0x000000ff08097290 */ /* 0x000fe4000fffe1ff */
[----:B------:R-:W-:Y:S02]  /*1250*/  @!UP0 USEL UR7, UR4, UR7, !UP4 ;  /* 0x0000000704078287 */ /* 0x000fe4000e000000 */
[----:B------:R-:W-:-:S02]  /*1260*/  UIMAD UR9, UR19, UR9, UR5 ;  /* 0x00000009130972a4 */ /* 0x000fc4000f8e0205 */
[----:B------:R-:W-:Y:S02]  /*1270*/  @!UP0 UIADD3 UR8, UPT, UPT, UR8, -UR7, URZ ;  /* 0x8000000708088290 */ /* 0x000fe4000fffe0ff */
[----:B------:R-:W-:Y:S02]  /*1280*/  @!UP0 UIMAD UR7, UR9, UR6, UR7 ;  /* 0x00000006090782a4 */ /* 0x000fe4000f8e0207 */
[----:B------:R-:W-:Y:S02]  /*1290*/  @!UP0 UIMAD UR5, UR8, UR19, UR4 ;  /* 0x00000013080582a4 */ /* 0x000fe4000f8e0204 */
[----:B------:R-:W-:Y:S02]  /*12a0*/  UIMAD UR6, UR25, UR10, UR51 ;  /* 0x0000000a190672a4 */ /* 0x000fe4000f8e0233 */
[----:B------:R-:W-:Y:S01]  /*12b0*/  UIMAD UR24, UR5, UR22, UR24 ;  /* 0x00000016051872a4 */ /* 0x000fe2000f8e0218 */
[----:B------:R-:W-:Y:S02]  /*12c0*/  @!UP0 UMOV UR4, UR7 ;  /* 0x0000000700048c82 */ /* 0x000fe40008000000 */
[----:B------:R-:W-:-:S12]  /*12d0*/  UIMAD UR51, UR4, UR25, UR6 ;  /* 0x00000019043372a4 */ /* 0x000fd8000f8e0206 */
.L_x_15:
[----:B------:R-:W1:Y:S02]  /*12e0*/  LDCU UR4, c[0x0][0xc30] ;  /* 0x00018600ff0477ac */ /* 0x000e640008000800 */
[----:B-1----:R-:W-:-:S09]  /*12f0*/  UISETP.NE.AND UP0, UPT, UR4, 0x1, UPT ;  /* 0x000000010400788c */ /* 0x002fd2000bf05270 */
[----:B------:R-:W-:Y:S05]  /*1300*/  BRA.U UP0, `(.L_x_16) ;  /* 0x0000000100447547 */ /* 0x000fea000b800000 */
[----:B------:R-:W1:Y:S01]  /*1310*/  LDCU.128 UR8, c[0x0][0xc10] ;  /* 0x00018200ff0877ac */ /* 0x000e620008000c00 */
[----:B------:R-:W2:Y:S01]  /*1320*/  LDCU UR12, c[0x0][0xc0c] ;  /* 0x00018180ff0c77ac */ /* 0x000ea20008000800 */
[----:B------:R-:W3:Y:S01]  /*1330*/  LDCU UR13, c[0x0][0xc20] ;  /* 0x00018400ff0d77ac */ /* 0x000ee20008000800 */
[----:B-1----:R-:W-:Y:S02]  /*1340*/  UIMAD.WIDE.U32 UR6, UR51, UR8, URZ ;  /* 0x00000008330672a5 */ /* 0x002fe4000f8e00ff */
[----:B------:R-:W-:Y:S02]  /*1350*/  UIMAD.WIDE.U32 UR4, UR24, UR11, URZ ;  /* 0x0000000b180472a5 */ /* 0x000fe4000f8e00ff */
[----:B--2---:R-:W-:Y:S02]  /*1360*/  UISETP.NE.AND UP2, UPT, UR12, 0x1, UPT ;  /* 0x000000010c00788c */ /* 0x004fe4000bf45270 */
[----:B------:R-:W-:Y:S01]  /*1370*/  UISETP.NE.AND UP0, UPT, UR10, 0x1, UPT ;  /* 0x000000010a00788c */ /* 0x000fe2000bf05270 */
[----:B------:R-:W-:-:S02]  /*1380*/  UMOV UR6, UR7 ;  /* 0x0000000700067c82 */ /* 0x000fc40008000000 */
[----:B------:R-:W-:Y:S01]  /*1390*/  UMOV UR4, UR5 ;  /* 0x0000000500047c82 */ /* 0x000fe20008000000 */
[----:B------:R-:W-:Y:S02]  /*13a0*/  USHF.R.U32.HI UR6, URZ, UR9, UR6 ;  /* 0x00000009ff067299 */ /* 0x000fe40008011606 */
[----:B---3--:R-:W-:Y:S02]  /*13b0*/  USHF.R.U32.HI UR4, URZ, UR13, UR4 ;  /* 0x0000000dff047299 */ /* 0x008fe40008011604 */
[----:B------:R-:W-:Y:S02]  /*13c0*/  USEL UR5, UR51, UR6, !UP2 ;  /* 0x0000000633057287 */ /* 0x000fe4000d000000 */
[----:B------:R-:W-:-:S04]  /*13d0*/  USEL UR4, UR24, UR4, !UP0 ;  /* 0x0000000418047287 */ /* 0x000fc8000c000000 */
[----:B------:R-:W-:Y:S02]  /*13e0*/  UIADD3 UR6, UPT, UPT, UR5, -UR4, URZ ;  /* 0x8000000405067290 */ /* 0x000fe4000fffe0ff */
[----:B------:R-:W-:Y:S02]  /*13f0*/  UIADD3 UR4, UPT, UPT, -UR5, UR4, URZ ;  /* 0x0000000405047290 */ /* 0x000fe4000fffe1ff */
[----:B------:R-:W-:Y:S02]  /*1400*/  UIMAD UR24, UR6, UR10, UR24 ;  /* 0x0000000a061872a4 */ /* 0x000fe4000f8e0218 */
[----:B------:R-:W-:-:S12]  /*1410*/  UIMAD UR51, UR4, UR12, UR51 ;  /* 0x0000000c043372a4 */ /* 0x000fd8000f8e0233 */
.L_x_16:
[----:B------:R-:W-:Y:S01]  /*1420*/  BAR.SYNC.DEFER_BLOCKING 0x0 ;  /* 0x0000000000007b1d */ /* 0x000fe20000010000 */
[----:B------:R-:W-:Y:S01]  /*1430*/  UISETP.NE.AND UP0, UPT, UR18, 0x2, UPT ;  /* 0x000000021200788c */ /* 0x000fe2000bf05270 */
[----:B------:R-:W-:Y:S02]  /*1440*/  ISETP.NE.OR P3, PT, R0, 0x2, !P3 ;  /* 0x000000020000780c */ /* 0x000fe40005f65670 */
[----:B------:R-:W-:Y:S02]  /*1450*/  LOP3.LUT R0, R50, 0x1f, RZ, 0xc0, !PT ;  /* 0x0000001f32007812 */ /* 0x000fe400078ec0ff */
[----:B------:R-:W1:Y:S04]  /*1460*/  LDCU UR39, c[0x0][0xc24] ;  /* 0x00018480ff2777ac */ /* 0x000e680008000800 */
[----:B------:R-:W-:Y:S05]  /*1470*/  BRA.U UP0, `(.L_x_17) ;  /* 0x0000002100907547 */ /* 0x000fea000b800000 */
[----:B------:R-:W2:Y:S01]  /*1480*/  LDCU UR5, c[0x0][0x388] ;  /* 0x00007100ff0577ac */ /* 0x000ea20008000800 */
[----:B------:R-:W-:Y:S01]  /*1490*/  PLOP3.LUT P1, PT, PT, PT, UP3, 0x80, 0x8 ;  /* 0x000000000008781c */ /* 0x000fe20003f2f038 */
[----:B------:R-:W-:Y:S01]  /*14a0*/  IMAD.MOV.U32 R2, RZ, RZ, RZ ;  /* 0x000000ffff027224 */ /* 0x000fe200078e00ff */
[----:B------:R-:W-:Y:S01]  /*14b0*/  ISETP.EQ.OR P2, PT, R0, RZ, P3 ;  /* 0x000000ff0000720c */ /* 0x000fe20001f42670 */
[----:B------:R-:W3:Y:S01]  /*14c0*/  LDCU UR8, c[0x0][0x38c] ;  /* 0x00007180ff0877ac */ /* 0x000ee20008000800 */
[----:B------:R-:W-:Y:S01]  /*14d0*/  PLOP3.LUT P1, PT, P1, PT, PT, 0x8, 0x80 ;  /* 0x000000000080781c */ /* 0x000fe20000f2e170 */
[----:B------:R-:W4:Y:S01]  /*14e0*/  LDCU.64 UR6, c[0x0][0x390] ;  /* 0x00007200ff0677ac */ /* 0x000f220008000a00 */
[----:B------:R-:W1:Y:S01]  /*14f0*/  LDCU UR62, c[0x0][0x370] ;  /* 0x00006e00ff3e77ac */ /* 0x000e620008000800 */
[----:B------:R-:W1:Y:S01]  /*1500*/  LDCU.64 UR54, c[0x0][0x348] ;  /* 0x00006900ff3677ac */ /* 0x000e620008000a00 */
[----:B--2---:R-:W-:Y:S01]  /*1510*/  UIADD3 UR5, UPT, UPT, UR5, 0x1f, URZ ;  /* 0x0000001f05057890 */ /* 0x004fe2000fffe0ff */
[----:B------:R-:W2:Y:S03]  /*1520*/  LDCU UR61, c[0x0][0x374] ;  /* 0x00006e80ff3d77ac */ /* 0x000ea60008000800 */
[----:B------:R-:W-:Y:S01]  /*1530*/  USHF.R.S32.HI UR4, URZ, 0x1f, UR5 ;  /* 0x0000001fff047899 */ /* 0x000fe20008011405 */
[----:B------:R-:W-:Y:S01]  /*1540*/  UMOV UR40, 0x1 ;  /* 0x0000000100287882 */ /* 0x000fe20000000000 */
[----:B------:R-:W-:-:S02]  /*1550*/  UMOV UR43, URZ ;  /* 0x000000ff002b7c82 */ /* 0x000fc40008000000 */
[----:B------:R-:W-:Y:S01]  /*1560*/  ULEA.HI UR4, UR4, UR5, URZ, 0x5 ;  /* 0x0000000504047291 */ /* 0x000fe2000f8f28ff */
[----:B------:R-:W-:Y:S01]  /*1570*/  UMOV UR30, URZ ;  /* 0x000000ff001e7c82 */ /* 0x000fe20008000000 */
[----:B------:R-:W-:Y:S02]  /*1580*/  UMOV UR52, URZ ;  /* 0x000000ff00347c82 */ /* 0x000fe40008000000 */
[----:B------:R-:W-:-:S04]  /*1590*/  USHF.R.S32.HI UR4, URZ, 0x5, UR4 ;  /* 0x00000005ff047899 */ /* 0x000fc80008011404 */
[----:B---3--:R-:W-:-:S04]  /*15a0*/  UIMAD UR4, UR4, UR8, URZ ;  /* 0x00000008040472a4 */ /* 0x008fc8000f8e02ff */
[----:B----4-:R-:W-:-:S04]  /*15b0*/  UIMAD UR4, UR4, UR6, URZ ;  /* 0x00000006040472a4 */ /* 0x010fc8000f8e02ff */
[----:B------:R-:W-:-:S04]  /*15c0*/  UIMAD UR63, UR4, UR7, URZ ;  /* 0x00000007043f72a4 */ /* 0x000fc8000f8e02ff */
[----:B------:R-:W-:Y:S02]  /*15d0*/  UISETP.NE.AND UP1, UPT, UR63, URZ, UPT ;  /* 0x000000ff3f00728c */ /* 0x000fe4000bf25270 */
[----:B------:R-:W-:-:S04]  /*15e0*/  UISETP.LT.U32.AND UP0, UPT, UR63, 0x11, UPT ;  /* 0x000000113f00788c */ /* 0x000fc8000bf01070 */
[----:B------:R-:W-:-:S04]  /*15f0*/  USEL UR4, UR63, 0x11, UP0 ;  /* 0x000000113f047887 */ /* 0x000fc80008000000 */
[----:B------:R-:W-:Y:S02]  /*1600*/  UIADD3 UR5, UPT, UPT, UR4, -0x1, URZ ;  /* 0xffffffff04057890 */ /* 0x000fe4000fffe0ff */
[----:B------:R-:W-:Y:S02]  /*1610*/  @!UP1 UIADD3 UR5, UPT, UPT, UR4, URZ, URZ ;  /* 0x000000ff04059290 */ /* 0x000fe4000fffe0ff */
[----:B------:R-:W-:Y:S02]  /*1620*/  UIADD3 UR60, UPT, UPT, UR63, -UR4, URZ ;  /* 0x800000043f3c7290 */ /* 0x000fe4000fffe0ff */
[----:B-12---:R-:W-:-:S12]  /*1630*/  UIADD3 UR64, UPT, UPT, UR5, 0x1, URZ ;  /* 0x0000000105407890 */ /* 0x006fd8000fffe0ff */
.L_x_33:
[----:B------:R-:W1:Y:S01]  /*1640*/  S2UR UR41, SR_CgaCtaId ;  /* 0x00000000002979c3 */ /* 0x000e620000008800 */
[----:B------:R-:W-:Y:S01]  /*1650*/  UMOV UR4, 0x400 ;  /* 0x0000040000047882 */ /* 0x000fe20000000000 */
[----:B------:R-:W-:Y:S01]  /*1660*/  MOV R0, UR40 ;  /* 0x0000002800007c02 */ /* 0x000fe20008000f00 */
[----:B------:R-:W-:Y:S02]  /*1670*/  UISETP.NE.AND UP0, UPT, UR63, URZ, UPT ;  /* 0x000000ff3f00728c */ /* 0x000fe4000bf05270 */
[----:B------:R-:W-:Y:S01]  /*1680*/  USHF.L.U32 UR50, UR51, 0x6, URZ ;  /* 0x0000000633327899 */ /* 0x000fe200080006ff */
[----:B------:R-:W-:Y:S01]  /*1690*/  SHF.L.U32 R0, R0, 0x1f, RZ ;  /* 0x0000001f00007819 */ /* 0x000fe200000006ff */
[----:B------:R-:W-:Y:S01]  /*16a0*/  USHF.L.U32 UR34, UR24, 0x7, URZ ;  /* 0x0000000718227899 */ /* 0x000fe200080006ff */
[----:B------:R-:W-:Y:S01]  /*16b0*/  UMOV UR31, URZ ;  /* 0x000000ff001f7c82 */ /* 0x000fe20008000000 */
[----:B------:R-:W-:Y:S01]  /*16c0*/  UMOV UR38, URZ ;  /* 0x000000ff00267c82 */ /* 0x000fe20008000000 */
[----:B------:R-:W-:Y:S01]  /*16d0*/  UMOV UR37, URZ ;  /* 0x000000ff00257c82 */ /* 0x000fe20008000000 */
[----:B------:R-:W-:Y:S01]  /*16e0*/  UMOV UR36, URZ ;  /* 0x000000ff00247c82 */ /* 0x000fe20008000000 */
[----:B-1----:R-:W-:-:S04]  /*16f0*/  ULEA UR41, UR41, UR4, 0x18 ;  /* 0x0000000429297291 */ /* 0x002fc8000f8ec0ff */
[----:B------:R-:W-:-:S09]  /*1700*/  ULEA UR4, UR43, UR41, 0x3 ;  /* 0x000000292b047291 */ /* 0x000fd2000f8e18ff */
[----:B------:R1:W2:Y:S01]  /*1710*/  SYNCS.PHASECHK.TRANS64.TRYWAIT P0, [UR4+0x88], R0 ;  /* 0x00008800ff0075a7 */ /* 0x0002a20008001104 */
[----:B------:R-:W-:Y:S05]  /*1720*/  BRA.U !UP0, `(.L_x_18) ;  /* 0x0000000508b87547 */ /* 0x000fea000b800000 */
[----:B------:R-:W3:Y:S01]  /*1730*/  LDCU.128 UR12, c[0x0][0x480] ;  /* 0x00009000ff0c77ac */ /* 0x000ee20008000c00 */
[----:B------:R-:W4:Y:S01]  /*1740*/  LDCU.128 UR8, c[0x0][0x490] ;  /* 0x00009200ff0877ac */ /* 0x000f220008000c00 */
[----:B------:R-:W1:Y:S01]  /*1750*/  LDCU.64 UR26, c[0x0][0x4c0] ;  /* 0x00009800ff1a77ac */ /* 0x000e620008000a00 */
[----:B------:R-:W1:Y:S01]  /*1760*/  LDCU.64 UR16, c[0x0][0x4f0] ;  /* 0x00009e00ff1077ac */ /* 0x000e620008000a00 */
[----:B------:R-:W1:Y:S01]  /*1770*/  LDCU UR19, c[0x0][0x4ec] ;  /* 0x00009d80ff1377ac */ /* 0x000e620008000800 */
[----:B---3--:R-:W-:Y:S02]  /*1780*/  UIMAD.WIDE.U32 UR4, UR50, UR13, URZ ;  /* 0x0000000d320472a5 */ /* 0x008fe4000f8e00ff */
[----:B------:R-:W-:Y:S02]  /*1790*/  UISETP.NE.AND UP0, UPT, UR12, 0x1, UPT ;  /* 0x000000010c00788c */ /* 0x000fe4000bf05270 */
[----:B------:R-:W-:Y:S02]  /*17a0*/  USHF.R.U32.HI UR5, URZ, UR14, UR5 ;  /* 0x0000000eff057299 */ /* 0x000fe40008011605 */
[----:B------:R-:W-:-:S02]  /*17b0*/  UIADD3 UR52, UPT, UPT, UR64, UR30, URZ ;  /* 0x0000001e40347290 */ /* 0x000fc4000fffe0ff */
[----:B------:R-:W-:Y:S02]  /*17c0*/  USEL UR5, UR50, UR5, !UP0 ;  /* 0x0000000532057287 */ /* 0x000fe4000c000000 */
[----:B------:R-:W-:Y:S02]  /*17d0*/  UISETP.NE.AND UP0, UPT, UR15, 0x1, UPT ;  /* 0x000000010f00788c */ /* 0x000fe4000bf05270 */
[----:B----4-:R-:W-:Y:S01]  /*17e0*/  UIMAD.WIDE.U32 UR6, UR5, UR8, URZ ;  /* 0x00000008050672a5 */ /* 0x010fe2000f8e00ff */
[----:B------:R-:W3:Y:S01]  /*17f0*/  LDCU UR8, c[0x0][0x4a0] ;  /* 0x00009400ff0877ac */ /* 0x000ee20008000800 */
[----:B------:R-:W4:Y:S05]  /*1800*/  LDCU UR51, c[0x0][0x38c] ;  /* 0x00007180ff3377ac */ /* 0x000f2a0008000800 */
[----:B------:R-:W-:Y:S01]  /*1810*/  UMOV UR4, UR7 ;  /* 0x0000000700047c82 */ /* 0x000fe20008000000 */
[----:B------:R-:W1:Y:S01]  /*1820*/  LDCU.64 UR46, c[0x0][0x390] ;  /* 0x00007200ff2e77ac */ /* 0x000e620008000a00 */
[----:B------:R-:W-:Y:S01]  /*1830*/  USHF.R.U32.HI UR4, URZ, UR9, UR4 ;  /* 0x00000009ff047299 */ /* 0x000fe20008011604 */
[----:B------:R-:W4:Y:S03]  /*1840*/  LDCU UR9, c[0x0][0x4c8] ;  /* 0x00009900ff0977ac */ /* 0x000f260008000800 */
[----:B------:R-:W-:-:S02]  /*1850*/  USEL UR4, UR5, UR4, !UP0 ;  /* 0x0000000405047287 */ /* 0x000fc4000c000000 */
[----:B------:R-:W-:Y:S02]  /*1860*/  UISETP.NE.AND UP0, UPT, UR10, 0x1, UPT ;  /* 0x000000010a00788c */ /* 0x000fe4000bf05270 */
[----:B------:R-:W-:Y:S01]  /*1870*/  UIMAD.WIDE.U32 UR6, UR4, UR11, URZ ;  /* 0x0000000b040672a5 */ /* 0x000fe2000f8e00ff */
[----:B------:R-:W1:Y:S01]  /*1880*/  LDCU.64 UR24, c[0x0][0x4d0] ;  /* 0x00009a00ff1877ac */ /* 0x000e620008000a00 */
[----:B------:R-:W-:-:S05]  /*1890*/  UMOV UR31, URZ ;  /* 0x000000ff001f7c82 */ /* 0x000fca0008000000 */
[----:B------:R-:W-:Y:S01]  /*18a0*/  UMOV UR6, UR7 ;  /* 0x0000000700067c82 */ /* 0x000fe20008000000 */
[----:B------:R-:W-:Y:S02]  /*18b0*/  UIADD3 UR7, UPT, UPT, -UR4, URZ, URZ ;  /* 0x000000ff04077290 */ /* 0x000fe4000fffe1ff */
[----:B---3--:R-:W-:Y:S02]  /*18c0*/  USHF.R.U32.HI UR6, URZ, UR8, UR6 ;  /* 0x00000008ff067299 */ /* 0x008fe40008011606 */
[----:B------:R-:W-:Y:S02]  /*18d0*/  UIADD3 UR8, UPT, UPT, -UR5, URZ, URZ ;  /* 0x000000ff05087290 */ /* 0x000fe4000fffe1ff */
[----:B------:R-:W-:Y:S02]  /*18e0*/  USEL UR22, UR4, UR6, !UP0 ;  /* 0x0000000604167287 */ /* 0x000fe4000c000000 */
[----:B------:R-:W-:Y:S02]  /*18f0*/  UIMAD UR7, UR15, UR7, UR5 ;  /* 0x000000070f0772a4 */ /* 0x000fe4000f8e0205 */
[----:B------:R-:W-:-:S02]  /*1900*/  UIADD3 UR6, UPT, UPT, -UR22, URZ, URZ ;  /* 0x000000ff16067290 */ /* 0x000fc4000fffe1ff */
[----:B------:R-:W-:Y:S02]  /*1910*/  UIMAD UR8, UR12, UR8, UR50 ;  /* 0x000000080c0872a4 */ /* 0x000fe4000f8e0232 */
[----:B------:R-:W-:Y:S02]  /*1920*/  UIMAD UR21, UR10, UR6, UR4 ;  /* 0x000000060a1572a4 */ /* 0x000fe4000f8e0204 */
[----:B-1----:R-:W-:Y:S01]  /*1930*/  UIMAD UR20, UR7, UR27, UR16 ;  /* 0x0000001b071472a4 */ /* 0x002fe2000f8e0210 */
[----:B------:R-:W1:Y:S04]  /*1940*/  LDCU UR15, c[0x0][0x4cc] ;  /* 0x00009980ff0f77ac */ /* 0x000e680008000800 */
[----:B------:R-:W3:Y:S01]  /*1950*/  LDCU UR6, c[0x0][0x500] ;  /* 0x0000a000ff0677ac */ /* 0x000ee20008000800 */
[----:B------:R-:W1:Y:S01]  /*1960*/  LDCU.64 UR4, c[0x0][0x4f8] ;  /* 0x00009f00ff0477ac */ /* 0x000e620008000a00 */
[----:B------:R-:W-:-:S02]  /*1970*/  UIADD3 UR10, UPT, UPT, UR34, 0x40, URZ ;  /* 0x00000040220a7890 */ /* 0x000fc4000fffe0ff */
[----:B------:R-:W-:Y:S02]  /*1980*/  UIMAD UR19, UR8, UR26, UR19 ;  /* 0x0000001a081372a4 */ /* 0x000fe4000f8e0213 */
[----:B----4-:R-:W-:Y:S01]  /*1990*/  UIMAD UR21, UR21, UR9, UR17 ;  /* 0x00000009151572a4 */ /* 0x010fe2000f8e0211 */
[----:B------:R-:W-:Y:S01]  /*19a0*/  UMOV UR7, UR43 ;  /* 0x0000002b00077c82 */ /* 0x000fe20008000000 */
[----:B------:R-:W-:Y:S01]  /*19b0*/  UMOV UR36, URZ ;  /* 0x000000ff00247c82 */ /* 0x000fe20008000000 */
[----:B------:R-:W-:Y:S01]  /*19c0*/  UMOV UR37, URZ ;  /* 0x000000ff00257c82 */ /* 0x000fe20008000000 */
[----:B------:R-:W-:-:S08]  /*19d0*/  UMOV UR38, URZ ;  /* 0x000000ff00267c82 */ /* 0x000fd00008000000 */
.L_x_23:
[----:B------:R-:W-:Y:S01]  /*19e0*/  @!P3 MOV R3, 0x3000 ;  /* 0x000030000003b802 */ /* 0x000fe20000000f00 */
[----:B------:R-:W-:Y:S01]  /*19f0*/  ULEA UR17, UR7, UR41, 0x3 ;  /* 0x0000002907117291 */ /* 0x000fe2000f8e18ff */
[----:B--2---:R-:W-:Y:S11]  /*1a00*/  @P0 BRA `(.L_x_19) ;  /* 0x0000000000100947 */ /* 0x004ff60003800000 */
[----:B------:R-:W-:Y:S04]  /*1a10*/  MOV R4, UR40 ;  /* 0x0000002800047c02 */ /* 0x000fe80008000f00 */
[----:B------:R-:W-:Y:S04]  /*1a20*/  SHF.L.U32 R4, R4, 0x1f, RZ ;  /* 0x0000001f04047819 */ /* 0x000fe800000006ff */
[----:B------:R-:W2:Y:S02]  /*1a30*/  SYNCS.PHASECHK.TRANS64.TRYWAIT P0, [UR17+0x88], R4 ;  /* 0x00008804ff0075a7 */ /* 0x000ea40008001111 */
[----:B--2---:R-:W-:Y:S05]  /*1a40*/  @!P0 BRA `(.L_x_20) ;  /* 0x0000007800308947 */ /* 0x004fea0003800000 */
.L_x_19:
[----:B------:R4:W-:Y:S01]  /*1a50*/  @!P3 SYNCS.ARRIVE.TRANS64 RZ, [UR17], R3 ;  /* 0x00000003ffffb9a7 */ /* 0x0009e20008000011 */
[----:B------:R-:W-:Y:S04]  /*1a60*/  BSSY.RECONVERGENT B0, `(.L_x_21) ;  /* 0x0000003000007945 */ /* 0x000fe80003800200 */
[----:B------:R-:W-:Y:S05]  /*1a70*/  @P2 BRA `(.L_x_22) ;  /* 0x0000000000042947 */ /* 0x000fea0003800000 */
[----:B-1-3--:R-:W-:Y:S05]  /*1a80*/  BPT.TRAP 0x1 ;  /* 0x000000040000795c */ /* 0x00afea0000300000 */
.L_x_22:
[----:B-1-3--:R-:W-:Y:S05]  /*1a90*/  BSYNC.RECONVERGENT B0 ;  /* 0x0000000000007941 */ /* 0x00afea0003800200 */
.L_x_21:
[----:B------:R-:W-:Y:S02]  /*1aa0*/  UIADD3 UR8, UPT, UPT, UR7, 0x1, URZ ;  /* 0x0000000107087890 */ /* 0x000fe4000fffe0ff */
[----:B------:R-:W-:Y:S02]  /*1ab0*/  UIMAD UR11, UR36, UR15, UR4 ;  /* 0x0000000f240b72a4 */ /* 0x000fe4000f8e0204 */
[----:B------:R-:W-:Y:S02]  /*1ac0*/  UISETP.NE.AND UP0, UPT, UR8, 0x11, UPT ;  /* 0x000000110800788c */ /* 0x000fe4000bf05270 */
[----:B------:R-:W-:Y:S02]  /*1ad0*/  ULEA UR16, UR7, UR41, 0xc ;  /* 0x0000002907107291 */ /* 0x000fe4000f8e60ff */
[----:B------:R-:W-:Y:S02]  /*1ae0*/  USEL UR9, URZ, 0x1, UP0 ;  /* 0x00000001ff097887 */ /* 0x000fe40008000000 */
[----:B------:R-:W-:Y:S02]  /*1af0*/  USEL UR43, UR8, URZ, UP0 ;  /* 0x000000ff082b7287 */ /* 0x000fe40008000000 */
[----:B------:R-:W-:Y:S02]  /*1b00*/  ULOP3.LUT UR40, UR40, UR9, URZ, 0x3c, !UPT ;  /* 0x0000000928287292 */ /* 0x000fe4000f8e3cff */
[----:B------:R-:W-:Y:S02]  /*1b10*/  ULEA UR8, UR43, UR41, 0x3 ;  /* 0x000000292b087291 */ /* 0x000fe4000f8e18ff */
[----:B------:R-:W-:Y:S02]  /*1b20*/  ULEA UR27, UR7, UR41, 0xd ;  /* 0x00000029071b7291 */ /* 0x000fe4000f8e68ff */
[----:B------:R-:W-:Y:S01]  /*1b30*/  UIADD3 UR44, UP1, UPT, UR54, 0x80, URZ ;  /* 0x00000080362c7890 */ /* 0x000fe2000ff3e0ff */
[----:B--2---:R-:W-:Y:S01]  /*1b40*/  MOV R0, UR40 ;  /* 0x0000002800007c02 */ /* 0x004fe20008000f00 */
[----:B------:R-:W-:Y:S02]  /*1b50*/  USHF.L.U32 UR18, UR31, 0x5, URZ ;  /* 0x000000051f127899 */ /* 0x000fe400080006ff */
[----:B------:R-:W-:Y:S01]  /*1b60*/  UIADD3.X UR45, UPT, UPT, URZ, UR55, URZ, UP1, !UPT ;  /* 0x00000037ff2d7290 */ /* 0x000fe20008ffe4ff */
[----:B------:R-:W-:Y:S01]  /*1b70*/  SHF.L.U32 R0, R0, 0x1f, RZ ;  /* 0x0000001f00007819 */ /* 0x000fe200000006ff */
[----:B------:R-:W-:Y:S02]  /*1b80*/  UIADD3 UR16, UPT, UPT, UR16, 0x4400, URZ ;  /* 0x0000440010107890 */ /* 0x000fe4000fffe0ff */
[----:B------:R-:W-:Y:S01]  /*1b90*/  UIADD3 UR28, UP0, UPT, UR54, 0x200, URZ ;  /* 0x00000200361c7890 */ /* 0x000fe2000ff1e0ff */
[----:B------:R1:W2:Y:S01]  /*1ba0*/  SYNCS.PHASECHK.TRANS64.TRYWAIT P0, [UR8+0x88], R0 ;  /* 0x00008800ff0075a7 */ /* 0x0002a20008001108 */
[----:B------:R-:W-:Y:S02]  /*1bb0*/  UIMAD UR8, UR37, UR24, UR5 ;  /* 0x00000018250872a4 */ /* 0x000fe4000f8e0205 */
[----:B------:R-:W-:Y:S02]  /*1bc0*/  UIMAD UR7, UR38, UR25, UR6 ;  /* 0x00000019260772a4 */ /* 0x000fe4000f8e0206 */
[----:B------:R-:W-:Y:S02]  /*1bd0*/  ULEA UR8, UR8, UR11, 0x5 ;  /* 0x0000000b08087291 */ /* 0x000fe4000f8e28ff */
[----:B------:R-:W-:Y:S02]  /*1be0*/  UIADD3.X UR29, UPT, UPT, URZ, UR55, URZ, UP0, !UPT ;  /* 0x00000037ff1d7290 */ /* 0x000fe400087fe4ff */
[----:B------:R-:W-:Y:S02]  /*1bf0*/  ULEA UR7, UR7, UR8, 0xa ;  /* 0x0000000807077291 */ /* 0x000fe4000f8e50ff */
[----:B------:R-:W-:Y:S02]  /*1c00*/  UIADD3 UR32, UPT, UPT, UR27, 0x15400, URZ ;  /* 0x000154001b207890 */ /* 0x000fe4000fffe0ff */
[----:B------:R-:W-:Y:S02]  /*1c10*/  UPRMT UR7, UR7, 0x5410, URZ ;  /* 0x0000541007077896 */ /* 0x000fe400080000ff */
[----:B------:R-:W-:Y:S02]  /*1c20*/  UIADD3 UR8, UPT, UPT, UR27, 0x16400, URZ ;  /* 0x000164001b087890 */ /* 0x000fe4000fffe0ff */
[----:B------:R-:W-:Y:S02]  /*1c30*/  UIADD3 UR42, UPT, UPT, UR36, 0x1, URZ ;  /* 0x00000001242a7890 */ /* 0x000fe4000fffe0ff */
[----:B------:R-:W-:Y:S02]  /*1c40*/  UIADD3 UR26, UPT, UPT, UR37, 0x1, URZ ;  /* 0x00000001251a7890 */ /* 0x000fe4000fffe0ff */
[----:B------:R-:W-:Y:S01]  /*1c50*/  UISETP.NE.AND UP2, UPT, UR42, UR51, UPT ;  /* 0x000000332a00728c */ /* 0x000fe2000bf45270 */
[----:B------:R3:W-:Y:S01]  /*1c60*/  UTMALDG.5D.IM2COL [UR16], [UR44], UR7 ;  /* 0x000000102c0073b4 */ /* 0x0007e20008060007 */
[----:B------:R-:W-:Y:S02]  /*1c70*/  UIADD3 UR23, UPT, UPT, UR38, 0x1, URZ ;  /* 0x0000000126177890 */ /* 0x000fe4000fffe0ff */
[----:B------:R-:W-:Y:S01]  /*1c80*/  UIADD3 UR30, UPT, UPT, UR30, 0x1, URZ ;  /* 0x000000011e1e7890 */ /* 0x000fe2000fffe0ff */
[----:B------:R-:W-:Y:S01]  /*1c90*/  UMOV UR48, 0x0 ;  /* 0x0000000000307882 */ /* 0x000fe20000000000 */
[----:B------:R-:W-:Y:S01]  /*1ca0*/  UMOV UR49, 0x10000000 ;  /* 0x1000000000317882 */ /* 0x000fe20000000000 */
[----:B------:R-:W-:Y:S01]  /*1cb0*/  UMOV UR33, UR17 ;  /* 0x0000001100217c82 */ /* 0x000fe20008000000 */
[----:B------:R-:W-:Y:S01]  /*1cc0*/  UMOV UR35, UR18 ;  /* 0x0000001200237c82 */ /* 0x000fe20008000000 */
[----:B------:R-:W-:Y:S02]  /*1cd0*/  UMOV UR12, UR36 ;  /* 0x00000024000c7c82 */ /* 0x000fe40008000000 */
[----:B------:R-:W-:Y:S01]  /*1ce0*/  @UP2 UIADD3 UR26, UPT, UPT, UR37, URZ, URZ ;  /* 0x000000ff251a2290 */ /* 0x000fe2000fffe0ff */
[----:B------:R4:W-:Y:S01]  /*1cf0*/  UTMALDG.5D [UR32], [UR28], desc[UR48] ;  /* 0x000030201c0075b4 */ /* 0x0009e20008021000 */
[----:B------:R-:W-:Y:S01]  /*1d00*/  UMOV UR13, UR37 ;  /* 0x00000025000d7c82 */ /* 0x000fe20008000000 */
[----:B------:R-:W-:Y:S01]  /*1d10*/  UMOV UR14, UR38 ;  /* 0x00000026000e7c82 */ /* 0x000fe20008000000 */
[----:B------:R-:W-:Y:S01]  /*1d20*/  UISETP.NE.AND UP1, UPT, UR26, UR46, UPT ;  /* 0x0000002e1a00728c */ /* 0x000fe2000bf25270 */
[----:B------:R-:W-:Y:S01]  /*1d30*/  UMOV UR9, UR17 ;  /* 0x0000001100097c82 */ /* 0x000fe20008000000 */
[----:B------:R-:W-:Y:S02]  /*1d40*/  UMOV UR11, UR18 ;  /* 0x00000012000b7c82 */ /* 0x000fe40008000000 */
[----:B------:R1:W-:Y:S07]  /*1d50*/  UTMALDG.5D [UR8], [UR28], desc[UR48] ;  /* 0x000030081c0075b4 */ /* 0x0003ee0008021000 */
[----:B------:R-:W-:Y:S04]  /*1d60*/  @UP1 UIADD3 UR23, UPT, UPT, UR38, URZ, URZ ;  /* 0x000000ff26171290 */ /* 0x000fe8000fffe0ff */
[----:B------:R-:W-:Y:S01]  /*1d70*/  UISETP.NE.AND UP0, UPT, UR23, UR47, UPT ;  /* 0x0000002f1700728c */ /* 0x000fe2000bf05270 */
[----:B---3--:R-:W-:Y:S03]  /*1d80*/  UMOV UR7, UR43 ;  /* 0x0000002b00077c82 */ /* 0x008fe60008000000 */
[----:B----4-:R-:W-:Y:S02]  /*1d90*/  USEL UR38, UR23, URZ, UP0 ;  /* 0x000000ff17267287 */ /* 0x010fe40008000000 */
[----:B------:R-:W-:Y:S02]  /*1da0*/  USEL UR36, UR42, URZ, UP2 ;  /* 0x000000ff2a247287 */ /* 0x000fe40009000000 */
[----:B------:R-:W-:Y:S02]  /*1db0*/  USEL UR37, UR26, URZ, UP1 ;  /* 0x000000ff1a257287 */ /* 0x000fe40008800000 */
[----:B-1----:R-:W-:Y:S02]  /*1dc0*/  UIADD3 UR8, UPT, UPT, UR31, 0x1, URZ ;  /* 0x000000011f087890 */ /* 0x002fe4000fffe0ff */
[----:B------:R-:W-:Y:S02]  /*1dd0*/  @UP0 UIADD3 UR8, UPT, UPT, UR31, URZ, URZ ;  /* 0x000000ff1f080290 */ /* 0x000fe4000fffe0ff */
[----:B------:R-:W-:Y:S05]  /*1de0*/  UISETP.NE.AND UP0, UPT, UR30, UR52, UPT ;  /* 0x000000341e00728c */ /* 0x000fea000bf05270 */
[----:B------:R-:W-:Y:S04]  /*1df0*/  UMOV UR31, UR8 ;  /* 0x00000008001f7c82 */ /* 0x000fe80008000000 */
[----:B------:R-:W-:Y:S05]  /*1e00*/  BRA.U UP0, `(.L_x_23) ;  /* 0xfffffff900f47547 */ /* 0x000fea000b83ffff */
.L_x_18:
[----:B------:R-:W-:Y:S01]  /*1e10*/  ULEA UR4, UR43, UR41, 0x3 ;  /* 0x000000292b047291 */ /* 0x000fe2000f8e18ff */
[----:B-1----:R-:W-:Y:S01]  /*1e20*/  MOV R0, UR40 ;  /* 0x0000002800007c02 */ /* 0x002fe20008000f00 */
[----:B------:R-:W-:Y:S01]  /*1e30*/  @!P1 SYNCS.ARRIVE.TRANS64.A1T0 RZ, [UR41+0x158], RZ ;  /* 0x000158ffffff99a7 */ /* 0x000fe20008100029 */
[----:B------:R-:W-:Y:S02]  /*1e40*/  UISETP.GE.AND UP0, UPT, UR60, 0x1, UPT ;  /* 0x000000013c00788c */ /* 0x000fe4000bf06270 */
[----:B------:R-:W-:-:S04]  /*1e50*/  SHF.L.U32 R0, R0, 0x1f, RZ ;  /* 0x0000001f00007819 */ /* 0x000fc800000006ff */
[----:B--2---:R1:W2:Y:S03]  /*1e60*/  SYNCS.PHASECHK.TRANS64.TRYWAIT P0, [UR4+0x88], R0 ;  /* 0x00008800ff0075a7 */ /* 0x0042a60008001104 */
[----:B------:R-:W-:Y:S05]  /*1e70*/  BRA.U !UP0, `(.L_x_24) ;  /* 0x0000000508c07547 */ /* 0x000fea000b800000 */
[----:B------:R-:W3:Y:S01]  /*1e80*/  LDCU.128 UR8, c[0x0][0x480] ;  /* 0x00009000ff0877ac */ /* 0x000ee20008000c00 */
[----:B------:R-:W4:Y:S01]  /*1e90*/  LDCU.128 UR16, c[0x0][0x490] ;  /* 0x00009200ff1077ac */ /* 0x000f220008000c00 */
[----:B------:R-:W1:Y:S01]  /*1ea0*/  LDCU.64 UR20, c[0x0][0x4c0] ;  /* 0x00009800ff1477ac */ /* 0x000e620008000a00 */
[----:B------:R-:W1:Y:S01]  /*1eb0*/  LDCU UR13, c[0x0][0x4c8] ;  /* 0x00009900ff0d77ac */ /* 0x000e620008000800 */
[----:B------:R-:W-:Y:S02]  /*1ec0*/  UIADD3 UR52, UPT, UPT, UR60, UR52, URZ ;  /* 0x000000343c347290 */ /* 0x000fe4000fffe0ff */
[----:B---3--:R-:W-:Y:S02]  /*1ed0*/  UIMAD.WIDE.U32 UR4, UR50, UR9, URZ ;  /* 0x00000009320472a5 */ /* 0x008fe4000f8e00ff */
[----:B------:R-:W-:Y:S02]  /*1ee0*/  UISETP.NE.AND UP0, UPT, UR8, 0x1, UPT ;  /* 0x000000010800788c */ /* 0x000fe4000bf05270 */
[----:B------:R-:W-:Y:S01]  /*1ef0*/  USHF.R.U32.HI UR5, URZ, UR10, UR5 ;  /* 0x0000000aff057299 */ /* 0x000fe20008011605 */
[----:B------:R-:W3:Y:S03]  /*1f00*/  LDCU UR9, c[0x0][0x4a0] ;  /* 0x00009400ff0977ac */ /* 0x000ee60008000800 */
[----:B------:R-:W-:-:S02]  /*1f10*/  USEL UR5, UR50, UR5, !UP0 ;  /* 0x0000000532057287 */ /* 0x000fc4000c000000 */
[----:B------:R-:W-:Y:S02]  /*1f20*/  UISETP.NE.AND UP0, UPT, UR11, 0x1, UPT ;  /* 0x000000010b00788c */ /* 0x000fe4000bf05270 */
[----:B----4-:R-:W-:Y:S01]  /*1f30*/  UIMAD.WIDE.U32 UR6, UR5, UR16, URZ ;  /* 0x00000010050672a5 */ /* 0x010fe2000f8e00ff */
[----:B------:R-:W1:Y:S01]  /*1f40*/  LDCU UR10, c[0x0][0x4ec] ;  /* 0x00009d80ff0a77ac */ /* 0x000e620008000800 */
[----:B------:R-:W4:Y:S05]  /*1f50*/  LDCU UR59, c[0x0][0x38c] ;  /* 0x00007180ff3b77ac */ /* 0x000f2a0008000800 */
[----:B------:R-:W-:Y:S01]  /*1f60*/  UMOV UR4, UR7 ;  /* 0x0000000700047c82 */ /* 0x000fe20008000000 */
[----:B------:R-:W1:Y:S01]  /*1f70*/  LDCU UR23, c[0x0][0x4cc] ;  /* 0x00009980ff1777ac */ /* 0x000e620008000800 */
[----:B------:R-:W-:Y:S01]  /*1f80*/  USHF.R.U32.HI UR4, URZ, UR17, UR4 ;  /* 0x00000011ff047299 */ /* 0x000fe20008011604 */
[----:B------:R-:W4:Y:S03]  /*1f90*/  LDCU.64 UR16, c[0x0][0x4f0] ;  /* 0x00009e00ff1077ac */ /* 0x000f260008000a00 */
[----:B------:R-:W-:-:S02]  /*1fa0*/  USEL UR4, UR5, UR4, !UP0 ;  /* 0x0000000405047287 */ /* 0x000fc4000c000000 */
[----:B------:R-:W-:Y:S02]  /*1fb0*/  UISETP.NE.AND UP0, UPT, UR18, 0x1, UPT ;  /* 0x000000011200788c */ /* 0x000fe4000bf05270 */
[----:B------:R-:W-:Y:S01]  /*1fc0*/  UIMAD.WIDE.U32 UR6, UR4, UR19, URZ ;  /* 0x00000013040672a5 */ /* 0x000fe2000f8e00ff */
[----:B------:R-:W1:Y:S01]  /*1fd0*/  LDCU.64 UR32, c[0x0][0x4d0] ;  /* 0x00009a00ff2077ac */ /* 0x000e620008000a00 */
[----:B------:R-:W-:-:S05]  /*1fe0*/  UMOV UR49, UR60 ;  /* 0x0000003c00317c82 */ /* 0x000fca0008000000 */
[----:B------:R-:W-:Y:S01]  /*1ff0*/  UMOV UR6, UR7 ;  /* 0x0000000700067c82 */ /* 0x000fe20008000000 */
[----:B------:R-:W-:Y:S02]  /*2000*/  UIADD3 UR7, UPT, UPT, -UR5, URZ, URZ ;  /* 0x000000ff05077290 */ /* 0x000fe4000fffe1ff */
[----:B---3--:R-:W-:Y:S02]  /*2010*/  USHF.R.U32.HI UR6, URZ, UR9, UR6 ;  /* 0x00000009ff067299 */ /* 0x008fe40008011606 */
[----:B------:R-:W-:Y:S02]  /*2020*/  UIMAD UR7, UR8, UR7, UR50 ;  /* 0x00000007080772a4 */ /* 0x000fe4000f8e0232 */
[----:B------:R-:W-:Y:S02]  /*2030*/  USEL UR14, UR4, UR6, !UP0 ;  /* 0x00000006040e7287 */ /* 0x000fe4000c000000 */
[----:B------:R-:W-:Y:S02]  /*2040*/  UIADD3 UR6, UPT, UPT, -UR4, URZ, URZ ;  /* 0x000000ff04067290 */ /* 0x000fe4000fffe1ff */
[----:B------:R-:W-:-:S02]  /*2050*/  UIADD3 UR9, UPT, UPT, -UR14, URZ, URZ ;  /* 0x000000ff0e097290 */ /* 0x000fc4000fffe1ff */
[----:B------:R-:W-:Y:S02]  /*2060*/  UIMAD UR12, UR11, UR6, UR5 ;  /* 0x000000060b0c72a4 */ /* 0x000fe4000f8e0205 */
[----:B------:R-:W-:Y:S02]  /*2070*/  UIMAD UR9, UR18, UR9, UR4 ;  /* 0x00000009120972a4 */ /* 0x000fe4000f8e0204 */
[----:B-1----:R-:W-:Y:S01]  /*2080*/  UIMAD UR11, UR7, UR20, UR10 ;  /* 0x00000014070b72a4 */ /* 0x002fe2000f8e020a */
[----:B------:R-:W1:Y:S02]  /*2090*/  LDCU.64 UR50, c[0x0][0x390] ;  /* 0x00007200ff3277ac */ /* 0x000e640008000a00 */
[----:B------:R-:W3:Y:S01]  /*20a0*/  LDCU UR6, c[0x0][0x500] ;  /* 0x0000a000ff0677ac */ /* 0x000ee20008000800 */
[----:B------:R-:W1:Y:S01]  /*20b0*/  LDCU.64 UR4, c[0x0][0x4f8] ;  /* 0x00009f00ff0477ac */ /* 0x000e620008000a00 */
[----:B------:R-:W-:Y:S02]  /*20c0*/  UIADD3 UR18, UPT, UPT, UR34, 0x40, URZ ;  /* 0x0000004022127890 */ /* 0x000fe4000fffe0ff */
[----:B----4-:R-:W-:-:S02]  /*20d0*/  UIMAD UR12, UR12, UR21, UR16 ;  /* 0x000000150c0c72a4 */ /* 0x010fc4000f8e0210 */
[----:B------:R-:W-:Y:S01]  /*20e0*/  UIMAD UR13, UR9, UR13, UR17 ;  /* 0x0000000d090d72a4 */ /* 0x000fe2000f8e0211 */
[----:B------:R-:W-:-:S11]  /*20f0*/  UMOV UR7, UR43 ;  /* 0x0000002b00077c82 */ /* 0x000fd60008000000 */
.L_x_29:
[----:B----4-:R-:W-:Y:S01]  /*2100*/  @!P3 MOV R3, 0x3000 ;  /* 0x000030000003b802 */ /* 0x010fe20000000f00 */
[----:B------:R-:W-:Y:S01]  /*2110*/  ULEA UR9, UR7, UR41, 0x3 ;  /* 0x0000002907097291 */ /* 0x000fe2000f8e18ff */
[----:B--2---:R-:W-:Y:S11]  /*2120*/  @P0 BRA `(.L_x_25) ;  /* 0x0000000000100947 */ /* 0x004ff60003800000 */
[----:B------:R-:W-:Y:S04]  /*2130*/  MOV R4, UR40 ;  /* 0x0000002800047c02 */ /* 0x000fe80008000f00 */
[----:B------:R-:W-:Y:S04]  /*2140*/  SHF.L.U32 R4, R4, 0x1f, RZ ;  /* 0x0000001f04047819 */ /* 0x000fe800000006ff */
[----:B------:R-:W2:Y:S02]  /*2150*/  SYNCS.PHASECHK.TRANS64.TRYWAIT P0, [UR9+0x88], R4 ;  /* 0x00008804ff0075a7 */ /* 0x000ea40008001109 */
[----:B--2---:R-:W-:Y:S05]  /*2160*/  @!P0 BRA `(.L_x_26) ;  /* 0x0000007000808947 */ /* 0x004fea0003800000 */
.L_x_25:
[----:B------:R4:W-:Y:S01]  /*2170*/  @!P3 SYNCS.ARRIVE.TRANS64 RZ, [UR9], R3 ;  /* 0x00000003ffffb9a7 */ /* 0x0009e20008000009 */
[----:B------:R-:W-:Y:S04]  /*2180*/  BSSY.RECONVERGENT B0, `(.L_x_27) ;  /* 0x0000003000007945 */ /* 0x000fe80003800200 */
[----:B------:R-:W-:Y:S05]  /*2190*/  @P2 BRA `(.L_x_28) ;  /* 0x0000000000042947 */ /* 0x000fea0003800000 */
[----:B-1-3--:R-:W-:Y:S05]  /*21a0*/  BPT.TRAP 0x1 ;  /* 0x000000040000795c */ /* 0x00afea0000300000 */
.L_x_28:
[----:B-1-3--:R-:W-:Y:S05]  /*21b0*/  BSYNC.RECONVERGENT B0 ;  /* 0x0000000000007941 */ /* 0x00afea0003800200 */
.L_x_27:
[----:B------:R-:W-:Y:S02]  /*21c0*/  UIADD3 UR8, UPT, UPT, UR7, 0x1, URZ ;  /* 0x0000000107087890 */ /* 0x000fe4000fffe0ff */
[----:B------:R-:W-:Y:S02]  /*21d0*/  UIMAD UR16, UR36, UR23, UR4 ;  /* 0x00000017241072a4 */ /* 0x000fe4000f8e0204 */
[----:B------:R-:W-:Y:S02]  /*21e0*/  UISETP.NE.AND UP0, UPT, UR8, 0x11, UPT ;  /* 0x000000110800788c */ /* 0x000fe4000bf05270 */
[----:B------:R-:W-:Y:S02]  /*21f0*/  UIMAD UR15, UR37, UR32, UR5 ;  /* 0x00000020250f72a4 */ /* 0x000fe4000f8e0205 */
[----:B------:R-:W-:Y:S02]  /*2200*/  USEL UR10, URZ, 0x1, UP0 ;  /* 0x00000001ff0a7887 */ /* 0x000fe40008000000 */
[----:B------:R-:W-:Y:S02]  /*2210*/  USEL UR43, UR8, URZ, UP0 ;  /* 0x000000ff082b7287 */ /* 0x000fe40008000000 */
[----:B------:R-:W-:Y:S02]  /*2220*/  ULOP3.LUT UR40, UR40, UR10, URZ, 0x3c, !UPT ;  /* 0x0000000a28287292 */ /* 0x000fe4000f8e3cff */
[----:B------:R-:W-:Y:S02]  /*2230*/  ULEA UR8, UR43, UR41, 0x3 ;  /* 0x000000292b087291 */ /* 0x000fe4000f8e18ff */
[----:B------:R-:W-:Y:S02]  /*2240*/  ULEA UR19, UR7, UR41, 0xd ;  /* 0x0000002907137291 */ /* 0x000fe4000f8e68ff */
[----:B------:R-:W-:Y:S01]  /*2250*/  ULEA UR15, UR15, UR16, 0x5 ;  /* 0x000000100f0f7291 */ /* 0x000fe2000f8e28ff */
[----:B--2---:R-:W-:Y:S01]  /*2260*/  MOV R0, UR40 ;  /* 0x0000002800007c02 */ /* 0x004fe20008000f00 */
[----:B------:R-:W-:Y:S02]  /*2270*/  UIADD3 UR46, UP1, UPT, UR54, 0x80, URZ ;  /* 0x00000080362e7890 */ /* 0x000fe4000ff3e0ff */
[----:B------:R-:W-:Y:S01]  /*2280*/  USHF.L.U32 UR27, UR31, 0x5, URZ ;  /* 0x000000051f1b7899 */ /* 0x000fe200080006ff */
[----:B------:R-:W-:Y:S01]  /*2290*/  SHF.L.U32 R0, R0, 0x1f, RZ ;  /* 0x0000001f00007819 */ /* 0x000fe200000006ff */
[----:B------:R-:W-:Y:S02]  /*22a0*/  UIADD3.X UR47, UPT, UPT, URZ, UR55, URZ, UP1, !UPT ;  /* 0x00000037ff2f7290 */ /* 0x000fe40008ffe4ff */
[----:B------:R-:W-:Y:S01]  /*22b0*/  UIADD3 UR48, UPT, UPT, UR36, 0x1, URZ ;  /* 0x0000000124307890 */ /* 0x000fe2000fffe0ff */
[----:B------:R1:W2:Y:S01]  /*22c0*/  SYNCS.PHASECHK.TRANS64.TRYWAIT P0, [UR8+0x88], R0 ;  /* 0x00008800ff0075a7 */ /* 0x0002a20008001108 */
[----:B------:R-:W-:Y:S02]  /*22d0*/  ULEA UR8, UR7, UR41, 0xc ;  /* 0x0000002907087291 */ /* 0x000fe4000f8e60ff */
[----:B------:R-:W-:Y:S02]  /*22e0*/  UIMAD UR7, UR38, UR33, UR6 ;  /* 0x00000021260772a4 */ /* 0x000fe4000f8e0206 */
[----:B------:R-:W-:Y:S02]  /*22f0*/  UIADD3 UR8, UPT, UPT, UR8, 0x4400, URZ ;  /* 0x0000440008087890 */ /* 0x000fe4000fffe0ff */
[----:B------:R-:W-:Y:S02]  /*2300*/  ULEA UR7, UR7, UR15, 0xa ;  /* 0x0000000f07077291 */ /* 0x000fe4000f8e50ff */
[----:B------:R-:W-:Y:S02]  /*2310*/  UISETP.NE.AND UP2, UPT, UR48, UR59, UPT ;  /* 0x0000003b3000728c */ /* 0x000fe4000bf45270 */
[----:B------:R-:W-:Y:S02]  /*2320*/  UPRMT UR7, UR7, 0x5410, URZ ;  /* 0x0000541007077896 */ /* 0x000fe400080000ff */
[----:B------:R-:W-:Y:S02]  /*2330*/  UIADD3 UR42, UPT, UPT, UR37, 0x1, URZ ;  /* 0x00000001252a7890 */ /* 0x000fe4000fffe0ff */
[----:B------:R-:W-:Y:S02]  /*2340*/  UIADD3 UR44, UP0, UPT, UR54, 0x200, URZ ;  /* 0x00000200362c7890 */ /* 0x000fe4000ff1e0ff */
[----:B------:R-:W-:Y:S02]  /*2350*/  UIADD3 UR24, UPT, UPT, UR19, 0x15400, URZ ;  /* 0x0001540013187890 */ /* 0x000fe4000fffe0ff */
[----:B------:R-:W-:Y:S02]  /*2360*/  UIADD3.X UR45, UPT, UPT, URZ, UR55, URZ, UP0, !UPT ;  /* 0x00000037ff2d7290 */ /* 0x000fe400087fe4ff */
[----:B------:R-:W-:Y:S02]  /*2370*/  @UP2 UIADD3 UR42, UPT, UPT, UR37, URZ, URZ ;  /* 0x000000ff252a2290 */ /* 0x000fe4000fffe0ff */
[----:B------:R-:W-:Y:S02]  /*2380*/  UIADD3 UR16, UPT, UPT, UR19, 0x16400, URZ ;  /* 0x0001640013107890 */ /* 0x000fe4000fffe0ff */
[----:B------:R-:W-:Y:S02]  /*2390*/  UISETP.NE.AND UP1, UPT, UR42, UR50, UPT ;  /* 0x000000322a00728c */ /* 0x000fe4000bf25270 */
[----:B------:R-:W-:Y:S01]  /*23a0*/  UIADD3 UR35, UPT, UPT, UR38, 0x1, URZ ;  /* 0x0000000126237890 */ /* 0x000fe2000fffe0ff */
[----:B------:R-:W-:Y:S01]  /*23b0*/  UMOV UR10, UR27 ;  /* 0x0000001b000a7c82 */ /* 0x000fe20008000000 */
[----:B------:R-:W-:Y:S01]  /*23c0*/  UMOV UR56, 0x0 ;  /* 0x0000000000387882 */ /* 0x000fe20000000000 */
[----:B------:R3:W-:Y:S01]  /*23d0*/  UTMALDG.5D.IM2COL [UR8], [UR46], UR7 ;  /* 0x000000082e0073b4 */ /* 0x0007e20008060007 */
[----:B------:R-:W-:Y:S01]  /*23e0*/  UMOV UR57, 0x10000000 ;  /* 0x1000000000397882 */ /* 0x000fe20000000000 */
[----:B------:R-:W-:Y:S01]  /*23f0*/  UMOV UR25, UR9 ;  /* 0x0000000900197c82 */ /* 0x000fe20008000000 */
[----:B------:R-:W-:Y:S01]  /*2400*/  UMOV UR26, UR34 ;  /* 0x00000022001a7c82 */ /* 0x000fe20008000000 */
[----:B------:R-:W-:Y:S02]  /*2410*/  UMOV UR28, UR36 ;  /* 0x00000024001c7c82 */ /* 0x000fe40008000000 */
[----:B------:R-:W-:Y:S01]  /*2420*/  @UP1 UIADD3 UR35, UPT, UPT, UR38, URZ, URZ ;  /* 0x000000ff26231290 */ /* 0x000fe2000fffe0ff */
[----:B------:R-:W-:Y:S01]  /*2430*/  UMOV UR29, UR37 ;  /* 0x00000025001d7c82 */ /* 0x000fe20008000000 */
[----:B------:R-:W-:Y:S02]  /*2440*/  UMOV UR30, UR38 ;  /* 0x00000026001e7c82 */ /* 0x000fe40008000000 */
[----:B------:R-:W-:Y:S01]  /*2450*/  UISETP.NE.AND UP0, UPT, UR35, UR51, UPT ;  /* 0x000000332300728c */ /* 0x000fe2000bf05270 */
[----:B------:R1:W-:Y:S01]  /*2460*/  UTMALDG.5D [UR24], [UR44], desc[UR56] ;  /* 0x000038182c0075b4 */ /* 0x0003e20008021000 */
[----:B------:R-:W-:Y:S01]  /*2470*/  UMOV UR20, UR36 ;  /* 0x0000002400147c82 */ /* 0x000fe20008000000 */
[----:B------:R-:W-:Y:S01]  /*2480*/  USEL UR36, UR48, URZ, UP2 ;  /* 0x000000ff30247287 */ /* 0x000fe20009000000 */
[----:B------:R-:W-:Y:S01]  /*2490*/  UMOV UR21, UR37 ;  /* 0x0000002500157c82 */ /* 0x000fe20008000000 */
[----:B------:R-:W-:Y:S01]  /*24a0*/  USEL UR37, UR42, URZ, UP1 ;  /* 0x000000ff2a257287 */ /* 0x000fe20008800000 */
[----:B------:R-:W-:Y:S01]  /*24b0*/  UMOV UR22, UR38 ;  /* 0x0000002600167c82 */ /* 0x000fe20008000000 */
[----:B------:R-:W-:Y:S01]  /*24c0*/  USEL UR38, UR35, URZ, UP0 ;  /* 0x000000ff23267287 */ /* 0x000fe20008000000 */
[----:B------:R-:W-:Y:S01]  /*24d0*/  UMOV UR17, UR9 ;  /* 0x0000000900117c82 */ /* 0x000fe20008000000 */
[----:B------:R-:W-:Y:S02]  /*24e0*/  UMOV UR19, UR27 ;  /* 0x0000001b00137c82 */ /* 0x000fe40008000000 */
[----:B------:R1:W-:Y:S01]  /*24f0*/  UTMALDG.5D [UR16], [UR44], desc[UR56] ;  /* 0x000038102c0075b4 */ /* 0x0003e20008021000 */
[----:B---3--:R-:W-:Y:S02]  /*2500*/  UIADD3 UR8, UPT, UPT, UR31, 0x1, URZ ;  /* 0x000000011f087890 */ /* 0x008fe4000fffe0ff */
[----:B------:R-:W-:Y:S02]  /*2510*/  @UP0 UIADD3 UR8, UPT, UPT, UR31, URZ, URZ ;  /* 0x000000ff1f080290 */ /* 0x000fe4000fffe0ff */
[----:B------:R-:W-:Y:S02]  /*2520*/  UISETP.GT.U32.AND UP0, UPT, UR49, 0x1, UPT ;  /* 0x000000013100788c */ /* 0x000fe4000bf04070 */
[----:B------:R-:W-:Y:S03]  /*2530*/  UIADD3 UR7, UPT, UPT, UR49, -0x1, URZ ;  /* 0xffffffff31077890 */ /* 0x000fe6000fffe0ff */
[----:B------:R-:W-:Y:S04]  /*2540*/  UMOV UR31, UR8 ;  /* 0x00000008001f7c82 */ /* 0x000fe80008000000 */
[----:B------:R-:W-:Y:S01]  /*2550*/  UMOV UR49, UR7 ;  /* 0x0000000700317c82 */ /* 0x000fe20008000000 */
[----:B------:R-:W-:Y:S01]  /*2560*/  UMOV UR7, UR43 ;  /* 0x0000002b00077c82 */ /* 0x000fe20008000000 */
[----:B-1----:R-:W-:Y:S05]  /*2570*/  BRA.U UP0, `(.L_x_29) ;  /* 0xfffffff900e07547 */ /* 0x002fea000b83ffff */
.L_x_24:
[----:B----4-:R-:W-:Y:S01]  /*2580*/  SHF.L.U32 R3, R2, 0x1f, RZ ;  /* 0x0000001f02037819 */ /* 0x010fe200000006ff */
[----:B------:R-:W-:-:S03]  /*2590*/  NOP ;  /* 0x0000000000007918 */ /* 0x000fc60000000000 */
[----:B--2---:R-:W2:Y:S02]  /*25a0*/  SYNCS.PHASECHK.TRANS64.TRYWAIT P0, [UR41+0x160], R3 ;  /* 0x00016003ff0075a7 */ /* 0x004ea40008001129 */
[----:B--2---:R-:W-:Y:S05]  /*25b0*/  @!P0 BRA `(.L_x_30) ;  /* 0x0000006c00848947 */ /* 0x004fea0003800000 */
.L_x_140:
[----:B------:R-:W2:Y:S01]  /*25c0*/  LDS.128 R4, [UR41+0x1a0] ;  /* 0x0001a029ff047984 */ /* 0x000ea20008000c00 */
[----:B------:R-:W-:Y:S02]  /*25d0*/  UIADD3 UR4, UPT, UPT, UR41, 0x168, URZ ;  /* 0x0000016829047890 */ /* 0x000fe4000fffe0ff */
[----:B------:R-:W-:Y:S01]  /*25e0*/  UISETP.GE.AND UP0, UPT, UR39, 0x1, UPT ;  /* 0x000000012700788c */ /* 0x000fe2000bf06270 */
[----:B------:R-:W-:Y:S01]  /*25f0*/  @!PT LDS RZ, [RZ] ;  /* 0x00000000fffff984 */ /* 0x000fe20000000800 */
[----:B------:R-:W-:Y:S01]  /*2600*/  @!PT LDS RZ, [RZ] ;  /* 0x00000000fffff984 */ /* 0x000fe20000000800 */
[----:B------:R-:W-:Y:S01]  /*2610*/  @!PT LDS RZ, [RZ] ;  /* 0x00000000fffff984 */ /* 0x000fe20000000800 */
[----:B------:R-:W-:Y:S01]  /*2620*/  @!PT LDS RZ, [RZ] ;  /* 0x00000000fffff984 */ /* 0x000fe20000000800 */
[----:B------:R3:W-:Y:S06]  /*2630*/  MEMBAR.ALL.CTA ;  /* 0x0000000000007992 */ /* 0x0007ec0000008000 */
[----:B---3--:R-:W3:Y:S01]  /*2640*/  FENCE.VIEW.ASYNC.S ;  /* 0x00000000000073c6 */ /* 0x008ee20000000000 */
[----:B------:R-:W-:-:S09]  /*2650*/  UPRMT UR4, URZ, 0x654, UR4 ;  /* 0x00000654ff047896 */ /* 0x000fd20008000004 */
[----:B---3--:R-:W-:Y:S01]  /*2660*/  SYNCS.ARRIVE.TRANS64.RED.A1T0 RZ, [UR4], RZ ;  /* 0x000000ffffff79a7 */ /* 0x008fe20008100404 */
[----:B--2---:R-:W-:-:S13]  /*2670*/  LOP3.LUT P0, RZ, R6, 0x1, RZ, 0xc0, !PT ;  /* 0x0000000106ff7812 */ /* 0x004fda000780c0ff */
[----:B------:R-:W-:Y:S01]  /*2680*/  VOTEU.ANY UP1, P0 ;  /* 0x0000000000ff7886 */ /* 0x000fe20000020100 */
[----:B------:R-:W-:-:S13]  /*2690*/  PLOP3.LUT P0, PT, PT, PT, UP1, 0x80, 0x8 ;  /* 0x000000000008781c */ /* 0x000fda0003f0f018 */
[----:B-1----:R-:W-:Y:S02]  /*26a0*/  @P0 MOV R0, R4 ;  /* 0x0000000400000202 */ /* 0x002fe40000000f00 */
[----:B------:R-:W-:Y:S02]  /*26b0*/  @P0 LOP3.LUT R4, R5, 0xffff, RZ, 0xc0, !PT ;  /* 0x0000ffff05040812 */ /* 0x000fe400078ec0ff */
[----:B------:R-:W-:Y:S02]  /*26c0*/  @P0 R2UR UR6, R0 ;  /* 0x00000000000602ca */ /* 0x000fe400000e0000 */
[----:B------:R-:W-:-:S11]  /*26d0*/  @P0 R2UR UR5, R4 ;  /* 0x00000000040502ca */ /* 0x000fd600000e0000 */
[----:B------:R-:W-:Y:S02]  /*26e0*/  @UP1 UMOV UR58, UR6 ;  /* 0x00000006003a1c82 */ /* 0x000fe40008000000 */
[----:B------:R-:W-:Y:S01]  /*26f0*/  @UP1 UMOV UR53, UR5 ;  /* 0x0000000500351c82 */ /* 0x000fe20008000000 */
[----:B------:R-:W-:Y:S05]  /*2700*/  BRA.U !UP0, `(.L_x_31) ;  /* 0x0000000108d47547 */ /* 0x000fea000b800000 */
[----:B------:R-:W1:Y:S01]  /*2710*/  LDCU.128 UR16, c[0x0][0xc10] ;  /* 0x00018200ff1077ac */ /* 0x000e620008000c00 */
[----:B------:R-:W2:Y:S01]  /*2720*/  LDCU UR20, c[0x0][0xc20] ;  /* 0x00018400ff1477ac */ /* 0x000ea20008000800 */
[----:B------:R-:W3:Y:S01]  /*2730*/  LDCU UR13, c[0x0][0xc0c] ;  /* 0x00018180ff0d77ac */ /* 0x000ee20008000800 */
[----:B------:R-:W4:Y:S01]  /*2740*/  LDCU.64 UR14, c[0x0][0xc28] ;  /* 0x00018500ff0e77ac */ /* 0x000f220008000a00 */
[----:B------:R-:W-:Y:S02]  /*2750*/  UISETP.NE.AND UP3, UPT, UR39, 0x1, UPT ;  /* 0x000000012700788c */ /* 0x000fe4000bf65270 */
[----:B-1----:R-:W-:Y:S02]  /*2760*/  UIMAD.WIDE.U32 UR4, UR61, UR19, URZ ;  /* 0x000000133d0472a5 */ /* 0x002fe4000f8e00ff */
[----:B------:R-:W-:Y:S02]  /*2770*/  UIMAD.WIDE.U32 UR6, UR62, UR16, URZ ;  /* 0x000000103e0672a5 */ /* 0x000fe4000f8e00ff */
[----:B------:R-:W-:-:S02]  /*2780*/  UISETP.NE.AND UP0, UPT, UR18, 0x1, UPT ;  /* 0x000000011200788c */ /* 0x000fc4000bf05270 */
[----:B------:R-:W-:Y:S01]  /*2790*/  UIMAD.WIDE.U32 UR10, UR53, UR19, URZ ;  /* 0x00000013350a72a5 */ /* 0x000fe2000f8e00ff */
[----:B------:R-:W-:Y:S01]  /*27a0*/  UMOV UR4, UR5 ;  /* 0x0000000500047c82 */ /* 0x000fe20008000000 */
[----:B---3--:R-:W-:Y:S02]  /*27b0*/  UISETP.NE.AND UP2, UPT, UR13, 0x1, UPT ;  /* 0x000000010d00788c */ /* 0x008fe4000bf45270 */
[----:B--2---:R-:W-:Y:S02]  /*27c0*/  USHF.R.U32.HI UR5, URZ, UR20, UR4 ;  /* 0x00000014ff057299 */ /* 0x004fe40008011604 */
[----:B------:R-:W-:Y:S01]  /*27d0*/  UIMAD.WIDE.U32 UR8, UR58, UR16, URZ ;  /* 0x000000103a0872a5 */ /* 0x000fe2000f8e00ff */
[----:B------:R-:W-:Y:S01]  /*27e0*/  UMOV UR4, UR7 ;  /* 0x0000000700047c82 */ /* 0x000fe20008000000 */
[----:B------:R-:W-:Y:S02]  /*27f0*/  USEL UR5, UR61, UR5, !UP0 ;  /* 0x000000053d057287 */ /* 0x000fe4000c000000 */
[----:B------:R-:W-:-:S02]  /*2800*/  USHF.R.U32.HI UR4, URZ, UR17, UR4 ;  /* 0x00000011ff047299 */ /* 0x000fc40008011604 */
[----:B----4-:R-:W-:Y:S02]  /*2810*/  UIMAD.WIDE.U32 UR6, UR5, UR14, URZ ;  /* 0x0000000e050672a5 */ /* 0x010fe4000f8e00ff */
[----:B------:R-:W-:Y:S01]  /*2820*/  USEL UR12, UR62, UR4, !UP2 ;  /* 0x000000043e0c7287 */ /* 0x000fe2000d000000 */
[----:B------:R-:W-:Y:S02]  /*2830*/  UMOV UR8, UR9 ;  /* 0x0000000900087c82 */ /* 0x000fe40008000000 */
[----:B------:R-:W-:Y:S01]  /*2840*/  UMOV UR4, UR11 ;  /* 0x0000000b00047c82 */ /* 0x000fe20008000000 */
[----:B------:R-:W-:Y:S01]  /*2850*/  UIMAD.WIDE.U32 UR10, UR12, UR14, URZ ;  /* 0x0000000e0c0a72a5 */ /* 0x000fe2000f8e00ff */
[----:B------:R-:W-:Y:S01]  /*2860*/  UMOV UR6, UR7 ;  /* 0x0000000700067c82 */ /* 0x000fe20008000000 */
[----:B------:R-:W-:Y:S02]  /*2870*/  USHF.R.U32.HI UR4, URZ, UR20, UR4 ;  /* 0x00000014ff047299 */ /* 0x000fe40008011604 */
[----:B------:R-:W-:-:S02]  /*2880*/  @UP3 USHF.R.U32.HI UR5, URZ, UR15, UR6 ;  /* 0x0000000fff053299 */ /* 0x000fc40008011606 */
[----:B------:R-:W-:Y:S01]  /*2890*/  USHF.R.U32.HI UR17, URZ, UR17, UR8 ;  /* 0x00000011ff117299 */ /* 0x000fe20008011608 */
[----:B------:R-:W-:Y:S01]  /*28a0*/  UMOV UR6, UR11 ;  /* 0x0000000b00067c82 */ /* 0x000fe20008000000 */
[----:B------:R-:W-:Y:S02]  /*28b0*/  USEL UR4, UR53, UR4, !UP0 ;  /* 0x0000000435047287 */ /* 0x000fe4000c000000 */
[----:B------:R-:W-:Y:S02]  /*28c0*/  @UP3 USHF.R.U32.HI UR12, URZ, UR15, UR6 ;  /* 0x0000000fff0c3299 */ /* 0x000fe40008011606 */
[----:B------:R-:W-:Y:S02]  /*28d0*/  UIMAD UR6, UR39, UR5, URZ ;  /* 0x00000005270672a4 */ /* 0x000fe4000f8e02ff */
[----:B------:R-:W-:Y:S02]  /*28e0*/  USEL UR5, UR58, UR17, !UP2 ;  /* 0x000000113a057287 */ /* 0x000fe4000d000000 */
[----:B------:R-:W-:-:S02]  /*28f0*/  UIMAD UR8, UR39, UR12, URZ ;  /* 0x0000000c270872a4 */ /* 0x000fc4000f8e02ff */
[----:B------:R-:W-:Y:S02]  /*2900*/  UISETP.GE.AND UP0, UPT, UR4, UR6, UPT ;  /* 0x000000060400728c */ /* 0x000fe4000bf06270 */
[----:B------:R-:W-:Y:S02]  /*2910*/  UIMAD.WIDE.U32 UR6, UR4, UR14, URZ ;  /* 0x0000000e040672a5 */ /* 0x000fe4000f8e00ff */
[----:B------:R-:W-:Y:S02]  /*2920*/  UISETP.GE.OR UP0, UPT, UR5, UR8, UP0 ;  /* 0x000000080500728c */ /* 0x000fe40008706670 */
[----:B------:R-:W-:Y:S02]  /*2930*/  UIMAD.WIDE.U32 UR8, UR5, UR14, URZ ;  /* 0x0000000e050872a5 */ /* 0x000fe4000f8e00ff */
[----:B------:R-:W-:Y:S01]  /*2940*/  UIADD3 UR10, UPT, UPT, -UR4, URZ, URZ ;  /* 0x000000ff040a7290 */ /* 0x000fe2000fffe1ff */
[----:B------:R-:W-:Y:S02]  /*2950*/  UMOV UR6, UR7 ;  /* 0x0000000700067c82 */ /* 0x000fe40008000000 */
[----:B------:R-:W-:-:S02]  /*2960*/  USHF.R.U32.HI UR6, URZ, UR15, UR6 ;  /* 0x0000000fff067299 */ /* 0x000fc40008011606 */
[----:B------:R-:W-:Y:S02]  /*2970*/  UIMAD UR10, UR18, UR10, UR53 ;  /* 0x0000000a120a72a4 */ /* 0x000fe4000f8e0235 */
[----:B------:R-:W-:Y:S01]  /*2980*/  USEL UR6, UR4, UR6, !UP3 ;  /* 0x0000000604067287 */ /* 0x000fe2000d800000 */
[----:B------:R-:W-:Y:S01]  /*2990*/  @!UP0 UMOV UR7, UR9 ;  /* 0x0000000900078c82 */ /* 0x000fe20008000000 */
[----:B------:R-:W-:Y:S02]  /*29a0*/  UIADD3 UR9, UPT, UPT, -UR5, URZ, URZ ;  /* 0x000000ff05097290 */ /* 0x000fe4000fffe1ff */
[----:B------:R-:W-:Y:S02]  /*29b0*/  @!UP0 USHF.R.U32.HI UR7, URZ, UR15, UR7 ;  /* 0x0000000fff078299 */ /* 0x000fe40008011607 */
[----:B------:R-:W-:Y:S02]  /*29c0*/  UIADD3 UR8, UPT, UPT, -UR6, URZ, URZ ;  /* 0x000000ff06087290 */ /* 0x000fe4000fffe1ff */
[----:B------:R-:W-:-:S02]  /*29d0*/  @!UP0 USEL UR7, UR5, UR7, !UP3 ;  /* 0x0000000705078287 */ /* 0x000fc4000d800000 */
[----:B------:R-:W-:Y:S02]  /*29e0*/  UIMAD UR8, UR39, UR8, UR4 ;  /* 0x00000008270872a4 */ /* 0x000fe4000f8e0204 */
[----:B------:R-:W-:Y:S02]  /*29f0*/  @!UP0 UIADD3 UR6, UPT, UPT, UR6, -UR7, URZ ;  /* 0x8000000706068290 */ /* 0x000fe4000fffe0ff */
[----:B------:R-:W-:Y:S02]  /*2a00*/  @!UP0 UIMAD UR7, UR8, UR12, UR7 ;  /* 0x0000000c080782a4 */ /* 0x000fe4000f8e0207 */
[----:B------:R-:W-:Y:S02]  /*2a10*/  @!UP0 UIMAD UR4, UR39, UR6, UR5 ;  /* 0x00000006270482a4 */ /* 0x000fe4000f8e0205 */
[----:B------:R-:W-:Y:S02]  /*2a20*/  UIMAD UR6, UR13, UR9, UR58 ;  /* 0x000000090d0672a4 */ /* 0x000fe4000f8e023a */
[----:B------:R-:W-:Y:S01]  /*2a30*/  UIMAD UR53, UR4, UR18, UR10 ;  /* 0x00000012043572a4 */ /* 0x000fe2000f8e020a */
[----:B------:R-:W-:-:S02]  /*2a40*/  @!UP0 UMOV UR5, UR7 ;  /* 0x0000000700058c82 */ /* 0x000fc40008000000 */
[----:B------:R-:W-:-:S12]  /*2a50*/  UIMAD UR58, UR5, UR13, UR6 ;  /* 0x0000000d053a72a4 */ /* 0x000fd8000f8e0206 */
.L_x_31:
        /* <DEDUP_REMOVED lines=20> */
.L_x_32:
[----:B------:R-:W-:Y:S01]  /*2ba0*/  R2UR UR5, R45 ;  /* 0x000000002d0572ca */ /* 0x000fe200000e0000 */
[----:B------:R-:W-:Y:S01]  /*2bb0*/  UMOV UR30, UR52 ;  /* 0x00000034001e7c82 */ /* 0x000fe20008000000 */
[----:B------:R-:W-:Y:S02]  /*2bc0*/  R2UR UR4, R44 ;  /* 0x000000002c0472ca */ /* 0x000fe400000e0000 */
[----:B------:R-:W-:Y:S02]  /*2bd0*/  PLOP3.LUT P1, PT, PT, PT, PT, 0x80, 0x8 ;  /* 0x000000000008781c */ /* 0x000fe40003f2f070 */
[----:B------:R-:W-:-:S07]  /*2be0*/  LOP3.LUT R2, R2, 0x1, RZ, 0x3c, !PT ;  /* 0x0000000102027812 */ /* 0x000fce00078e3cff */
[----:B------:R-:W-:Y:S02]  /*2bf0*/  UIADD3 UR51, UPT, UPT, UR58, UR5, URZ ;  /* 0x000000053a337290 */ /* 0x000fe4000fffe0ff */
[----:B------:R-:W-:Y:S01]  /*2c00*/  UIADD3 UR24, UPT, UPT, UR53, UR4, URZ ;  /* 0x0000000435187290 */ /* 0x000fe2000fffe0ff */
[----:B------:R-:W-:Y:S11]  /*2c10*/  BRA.U UP1, `(.L_x_33) ;  /* 0xffffffe901887547 */ /* 0x000ff6000b83ffff */
[----:B------:R-:W-:Y:S01]  /*2c20*/  UIADD3 UR41, UPT, UPT, UR41, 0x88, URZ ;  /* 0x0000008829297890 */ /* 0x000fe2000fffe0ff */
[----:B------:R-:W-:-:S03]  /*2c30*/  MOV R2, UR40 ;  /* 0x0000002800027c02 */ /* 0x000fc60008000f00 */
[----:B------:R-:W-:Y:S01]  /*2c40*/  ULEA UR4, UR43, UR41, 0x3 ;  /* 0x000000292b047291 */ /* 0x000fe2000f8e18ff */
[----:B------:R-:W-:-:S08]  /*2c50*/  SHF.L.U32 R2, R2, 0x1f, RZ ;  /* 0x0000001f02027819 */ /* 0x000fd000000006ff */
[----:B------:R-:W1:Y:S02]  /*2c60*/  SYNCS.PHASECHK.TRANS64.TRYWAIT P0, [UR4], R2 ;  /* 0x00000002ff0075a7 */ /* 0x000e640008001104 */
[----:B-1----:R-:W-:Y:S05]  /*2c70*/  @!P0 BRA `(.L_x_34) ;  /* 0x0000006400ec8947 */ /* 0x002fea0003800000 */
.L_x_142:
[----:B------:R-:W-:-:S04]  /*2c80*/  UIADD3 UR4, UPT, UPT, UR43, 0x1, URZ ;  /* 0x000000012b047890 */ /* 0x000fc8000fffe0ff */
[----:B------:R-:W-:-:S04]  /*2c90*/  UISETP.NE.AND UP0, UPT, UR4, 0x11, UPT ;  /* 0x000000110400788c */ /* 0x000fc8000bf05270 */
[----:B------:R-:W-:Y:S02]  /*2ca0*/  USEL UR5, URZ, 0x1, UP0 ;  /* 0x00000001ff057887 */ /* 0x000fe40008000000 */
[----:B------:R-:W-:Y:S02]  /*2cb0*/  USEL UR4, UR4, URZ, UP0 ;  /* 0x000000ff04047287 */ /* 0x000fe40008000000 */
[----:B------:R-:W-:Y:S02]  /*2cc0*/  ULOP3.LUT UR6, UR40, UR5, URZ, 0x3c, !UPT ;  /* 0x0000000528067292 */ /* 0x000fe4000f8e3cff */
[----:B------:R-:W-:-:S04]  /*2cd0*/  ULEA UR5, UR4, UR41, 0x3 ;  /* 0x0000002904057291 */ /* 0x000fc8000f8e18ff */
[----:B-1----:R-:W-:-:S04]  /*2ce0*/  MOV R2, UR6 ;  /* 0x0000000600027c02 */ /* 0x002fc80008000f00 */
[----:B------:R-:W-:-:S04]  /*2cf0*/  SHF.L.U32 R2, R2, 0x1f, RZ ;  /* 0x0000001f02027819 */ /* 0x000fc800000006ff */
[----:B------:R-:W1:Y:S02]  /*2d00*/  SYNCS.PHASECHK.TRANS64.TRYWAIT P0, [UR5], R2 ;  /* 0x00000002ff0075a7 */ /* 0x000e640008001105 */
[----:B-1----:R-:W-:Y:S05]  /*2d10*/  @!P0 BRA `(.L_x_35) ;  /* 0x0000006400dc8947 */ /* 0x002fea0003800000 */
.L_x_144:
        /* <DEDUP_REMOVED lines=10> */
.L_x_146:
        /* <DEDUP_REMOVED lines=10> */
.L_x_148:
        /* <DEDUP_REMOVED lines=10> */
.L_x_150:
        /* <DEDUP_REMOVED lines=10> */
.L_x_152:
        /* <DEDUP_REMOVED lines=10> */
.L_x_154:
        /* <DEDUP_REMOVED lines=10> */
.L_x_156:
        /* <DEDUP_REMOVED lines=10> */
.L_x_158:
        /* <DEDUP_REMOVED lines=10> */
.L_x_160:
        /* <DEDUP_REMOVED lines=10> */
.L_x_162:
        /* <DEDUP_REMOVED lines=10> */
.L_x_164:
        /* <DEDUP_REMOVED lines=10> */
.L_x_166:
        /* <DEDUP_REMOVED lines=10> */
.L_x_168:
        /* <DEDUP_REMOVED lines=10> */
.L_x_170:
        /* <DEDUP_REMOVED lines=10> */
.L_x_172:
[----:B------:R-:W-:-:S04]  /*35e0*/  UIADD3 UR4, UPT, UPT, UR4, 0x1, URZ ;  /* 0x0000000104047890 */ /* 0x000fc8000fffe0ff */
[----:B------:R-:W-:-:S04]  /*35f0*/  UISETP.NE.AND UP0, UPT, UR4, 0x11, UPT ;  /* 0x000000110400788c */ /* 0x000fc8000bf05270 */
[----:B------:R-:W-:Y:S02]  /*3600*/  USEL UR5, URZ, 0x1, UP0 ;  /* 0x00000001ff057887 */ /* 0x000fe40008000000 */
[----:B------:R-:W-:Y:S02]  /*3610*/  USEL UR4, UR4, URZ, UP0 ;  /* 0x000000ff04047287 */ /* 0x000fe40008000000 */
[----:B------:R-:W-:Y:S02]  /*3620*/  ULOP3.LUT UR5, UR6, UR5, URZ, 0x3c, !UPT ;  /* 0x0000000506057292 */ /* 0x000fe4000f8e3cff */
[----:B------:R-:W-:-:S04]  /*3630*/  ULEA UR4, UR4, UR41, 0x3 ;  /* 0x0000002904047291 */ /* 0x000fc8000f8e18ff */
[----:B-1----:R-:W-:Y:S02]  /*3640*/  IMAD.U32 R2, RZ, RZ, UR5 ;  /* 0x00000005ff027e24 */ /* 0x002fe4000f8e00ff */
[----:B------:R-:W-:-:S03]  /*3650*/  MOV R0, UR4 ;  /* 0x0000000400007c02 */ /* 0x000fc60008000f00 */
[----:B------:R-:W-:-:S07]  /*3660*/  SHF.L.U32 R2, R2, 0x1f, RZ ;  /* 0x0000001f02027819 */ /* 0x000fce00000006ff */
.L_x_50:
[----:B-1----:R1:W2:Y:S02]  /*3670*/  SYNCS.PHASECHK.TRANS64.TRYWAIT P0, [R0+URZ], R2 ;  /* 0x00000002000075a7 */ /* 0x0022a400080011ff */
[----:B--2---:R-:W-:Y:S05]  /*3680*/  @!P0 NANOSLEEP.SYNCS 0x989680 ;  /* 0x009896800000895d */ /* 0x004fea0003900000 */
[----:B------:R-:W2:Y:S02]  /*3690*/  @!P0 SYNCS.PHASECHK.TRANS64 P0, [R0+URZ], R2 ;  /* 0x00000002000085a7 */ /* 0x000ea400080010ff */
[----:B--2---:R-:W-:Y:S05]  /*36a0*/  @P0 EXIT ;  /* 0x000000000000094d */ /* 0x004fea0003800000 */
[----:B------:R-:W-:Y:S05]  /*36b0*/  BRA `(.L_x_50) ;  /* 0xfffffffc00ec7947 */ /* 0x000fea000383ffff */
.L_x_17:
[----:B------:R-:W2:Y:S02]  /*36c0*/  S2UR UR4, SR_CgaCtaId ;  /* 0x00000000000479c3 */ /* 0x000ea40000008800 */
[----:B--2---:R-:W-:-:S04]  /*36d0*/  UISETP.NE.AND UP0, UPT, UR4, URZ, UPT ;  /* 0x000000ff0400728c */ /* 0x004fc8000bf05270 */
[----:B------:R-:W-:-:S09]  /*36e0*/  UISETP.NE.OR UP0, UPT, UR18, 0x1, UP0 ;  /* 0x000000011200788c */ /* 0x000fd20008705670 */
[----:B------:R-:W-:Y:S05]  /*36f0*/  BRA.U UP0, `(.L_x_51) ;  /* 0x0000000100b47547 */ /* 0x000fea000b800000 */
[----:B------:R-:W2:Y:S01]  /*3700*/  S2UR UR5, SR_CgaCtaId ;  /* 0x00000000000579c3 */ /* 0x000ea20000008800 */
[----:B------:R-:W-:Y:S01]  /*3710*/  UMOV UR4, 0x400 ;  /* 0x0000040000047882 */ /* 0x000fe20000000000 */
[----:B------:R-:W-:Y:S01]  /*3720*/  HFMA2 R3, -RZ, RZ, 0, 5.9604644775390625e-08 ;  /* 0x00000001ff037431 */ /* 0x000fe200000001ff */
[----:B------:R-:W-:Y:S01]  /*3730*/  ISETP.NE.AND P0, PT, R0, RZ, PT ;  /* 0x000000ff0000720c */ /* 0x000fe20003f05270 */
[----:B------:R-:W-:Y:S01]  /*3740*/  IMAD.MOV.U32 R8, RZ, RZ, RZ ;  /* 0x000000ffff087224 */ /* 0x000fe200078e00ff */
[----:B--2---:R-:W-:-:S04]  /*3750*/  ULEA UR4, UR5, UR4, 0x18 ;  /* 0x0000000405047291 */ /* 0x004fc8000f8ec0ff */
[----:B------:R-:W-:Y:S02]  /*3760*/  UIADD3 UR5, UPT, UPT, UR4, 0x168, URZ ;  /* 0x0000016804057890 */ /* 0x000fe4000fffe0ff */
[----:B------:R-:W-:Y:S02]  /*3770*/  UIADD3 UR8, UPT, UPT, UR4, 0x160, URZ ;  /* 0x0000016004087890 */ /* 0x000fe4000fffe0ff */
[----:B------:R-:W-:-:S12]  /*3780*/  UPRMT UR5, URZ, 0x654, UR5 ;  /* 0x00000654ff057896 */ /* 0x000fd80008000005 */
.L_x_54:
[----:B------:R-:W-:Y:S01]  /*3790*/  SHF.L.U32 R6, R3, 0x1f, RZ ;  /* 0x0000001f03067819 */ /* 0x000fe200000006ff */
[----:B------:R-:W-:Y:S02]  /*37a0*/  IMAD.U32 R4, RZ, RZ, UR8 ;  /* 0x00000008ff047e24 */ /* 0x000fe4000f8e00ff */
[----:B------:R-:W-:Y:S01]  /*37b0*/  @!P0 IMAD.MOV.U32 R5, RZ, RZ, 0x10 ;  /* 0x00000010ff058424 */ /* 0x000fe200078e00ff */
[----:B------:R-:W2:Y:S02]  /*37c0*/  SYNCS.PHASECHK.TRANS64.TRYWAIT P1, [UR4+0x168], R6 ;  /* 0x00016806ff0075a7 */ /* 0x000ea40008021104 */
[----:B------:R-:W-:-:S04]  /*37d0*/  PRMT R4, R0, 0x654, R4 ;  /* 0x0000065400047816 */ /* 0x000fc80000000004 */
[----:B------:R-:W-:Y:S01]  /*37e0*/  SEL R2, R4, R2, !P0 ;  /* 0x0000000204027207 */ /* 0x000fe20004000000 */
[----:B--2---:R-:W-:Y:S06]  /*37f0*/  @!P1 BRA `(.L_x_52) ;  /* 0x00000060008c9947 */ /* 0x004fec0003800000 */
.L_x_174:
[----:B------:R-:W-:Y:S01]  /*3800*/  UIADD3 UR6, UPT, UPT, UR4, 0x1a0, URZ ;  /* 0x000001a004067890 */ /* 0x000fe2000fffe0ff */
[----:B------:R3:W-:Y:S01]  /*3810*/  @!P0 SYNCS.ARRIVE.TRANS64.RED RZ, [R2+URZ], R5 ;  /* 0x0000000502ff89a7 */ /* 0x0007e200080004ff */
[----:B------:R-:W-:Y:S01]  /*3820*/  UIADD3 UR7, UPT, UPT, UR4, 0x160, URZ ;  /* 0x0000016004077890 */ /* 0x000fe2000fffe0ff */
[----:B------:R-:W-:-:S08]  /*3830*/  LOP3.LUT R3, R3, 0x1, RZ, 0x3c, !PT ;  /* 0x0000000103037812 */ /* 0x000fd000078e3cff */
[----:B------:R-:W-:Y:S06]  /*3840*/  UGETNEXTWORKID.BROADCAST [UR6], [UR7] ;  /* 0x00000000060073ca */ /* 0x000fec0008000100 */
[----:B---3--:R-:W-:-:S04]  /*3850*/  SHF.L.U32 R5, R8, 0x1f, RZ ;  /* 0x0000001f08057819 */ /* 0x008fc800000006ff */
[----:B------:R-:W3:Y:S02]  /*3860*/  SYNCS.PHASECHK.TRANS64.TRYWAIT P1, [UR4+0x160], R5 ;  /* 0x00016005ff0075a7 */ /* 0x000ee40008021104 */
[----:B---3--:R-:W-:Y:S05]  /*3870*/  @!P1 BRA `(.L_x_53) ;  /* 0x0000006000849947 */ /* 0x008fea0003800000 */
.L_x_176:
[----:B--2---:R-:W2:Y:S01]  /*3880*/  LDS.128 R4, [UR4+0x1a0] ;  /* 0x0001a004ff047984 */ /* 0x004ea20008000c00 */
[----:B------:R-:W-:Y:S01]  /*3890*/  LOP3.LUT R8, R8, 0x1, RZ, 0x3c, !PT ;  /* 0x0000000108087812 */ /* 0x000fe200078e3cff */
[----:B------:R-:W-:Y:S01]  /*38a0*/  @!PT LDS RZ, [RZ] ;  /* 0x00000000fffff984 */ /* 0x000fe20000000800 */
[----:B------:R-:W-:Y:S01]  /*38b0*/  @!PT LDS RZ, [RZ] ;  /* 0x00000000fffff984 */ /* 0x000fe20000000800 */
[----:B------:R-:W-:Y:S01]  /*38c0*/  @!PT LDS RZ, [RZ] ;  /* 0x00000000fffff984 */ /* 0x000fe20000000800 */
[----:B------:R-:W-:Y:S01]  /*38d0*/  @!PT LDS RZ, [RZ] ;  /* 0x00000000fffff984 */ /* 0x000fe20000000800 */
[----:B------:R3:W-:Y:S06]  /*38e0*/  MEMBAR.ALL.CTA ;  /* 0x0000000000007992 */ /* 0x0007ec0000008000 */
[----:B---3--:R-:W3:Y:S02]  /*38f0*/  FENCE.VIEW.ASYNC.S ;  /* 0x00000000000073c6 */ /* 0x008ee40000000000 */
[----:B---3--:R-:W-:Y:S01]  /*3900*/  SYNCS.ARRIVE.TRANS64.RED.A1T0 RZ, [UR5], RZ ;  /* 0x000000ffffff79a7 */ /* 0x008fe20008100405 */
[----:B--2---:R-:W-:-:S13]  /*3910*/  LOP3.LUT P1, RZ, R6, 0x1, RZ, 0xc0, !PT ;  /* 0x0000000106ff7812 */ /* 0x004fda000782c0ff */
[----:B------:R-:W-:Y:S05]  /*3920*/  @P1 BRA `(.L_x_54) ;  /* 0xfffffffc00981947 */ /* 0x000fea000383ffff */
[----:B------:R-:W-:-:S04]  /*3930*/  SHF.L.U32 R0, R3, 0x1f, RZ ;  /* 0x0000001f03007819 */ /* 0x000fc800000006ff */
[----:B------:R-:W2:Y:S02]  /*3940*/  SYNCS.PHASECHK.TRANS64 P0, [UR4+0x168], R0 ;  /* 0x00016800ff0075a7 */ /* 0x000ea40008001004 */
[----:B-12---:R-:W-:Y:S05]  /*3950*/  @P0 EXIT ;  /* 0x000000000000094d */ /* 0x006fea0003800000 */
[----:B------:R-:W-:-:S07]  /*3960*/  MOV R0, UR4 ;  /* 0x0000000400007c02 */ /* 0x000fce0008000f00 */
.L_x_55:
[----:B-1----:R-:W-:-:S04]  /*3970*/  SHF.L.U32 R2, R3, 0x1f, RZ ;  /* 0x0000001f03027819 */ /* 0x002fc800000006ff */
[----:B------:R1:W2:Y:S03]  /*3980*/  SYNCS.PHASECHK.TRANS64.TRYWAIT P0, [R0+URZ+0x168], R2 ;  /* 0x00016802000075a7 */ /* 0x0002a600080011ff */
[----:B--2---:R-:W-:Y:S05]  /*3990*/  @!P0 NANOSLEEP.SYNCS 0x989680 ;  /* 0x009896800000895d */ /* 0x004fea0003900000 */
[----:B------:R-:W2:Y:S02]  /*39a0*/  @!P0 SYNCS.PHASECHK.TRANS64 P0, [R0+URZ+0x168], R2 ;  /* 0x00016802000085a7 */ /* 0x000ea400080010ff */
[----:B--2---:R-:W-:Y:S05]  /*39b0*/  @P0 EXIT ;  /* 0x000000000000094d */ /* 0x004fea0003800000 */
[----:B------:R-:W-:Y:S05]  /*39c0*/  BRA `(.L_x_55) ;  /* 0xfffffffc00e87947 */ /* 0x000fea000383ffff */
.L_x_51:
[----:B------:R-:W-:-:S09]  /*39d0*/  UISETP.NE.AND UP0, UPT, UR18, URZ, UPT ;  /* 0x000000ff1200728c */ /* 0x000fd2000bf05270 */
[----:B------:R-:W-:Y:S05]  /*39e0*/  BRA.U UP0, `(.L_x_56) ;  /* 0x0000000d00487547 */ /* 0x000fea000b800000 */
[----:B------:R-:W2:Y:S01]  /*39f0*/  S2UR UR7, SR_CgaCtaId ;  /* 0x00000000000779c3 */ /* 0x000ea20000008800 */
[----:B------:R-:W-:Y:S01]  /*3a00*/  UMOV UR4, 0x40 ;  /* 0x0000004000047882 */ /* 0x000fe20000000000 */
[----:B------:R-:W-:Y:S01]  /*3a10*/  NOP ;  /* 0x0000000000007918 */ /* 0x000fe20000000000 */
[----:B------:R-:W-:Y:S01]  /*3a20*/  UMOV UR6, 0x400 ;  /* 0x0000040000067882 */ /* 0x000fe20000000000 */
[----:B--2---:R-:W-:Y:S02]  /*3a30*/  ULEA UR5, UR7, UR4, 0x18 ;  /* 0x0000000407057291 */ /* 0x004fe4000f8ec0ff */
[----:B------:R-:W-:-:S07]  /*3a40*/  ULEA UR6, UR7, UR6, 0x18 ;  /* 0x0000000607067291 */ /* 0x000fce000f8ec0ff */
[----:B------:R-:W2:Y:S02]  /*3a50*/  LDS.U8 R0, [UR5+0x1c] ;  /* 0x00001c05ff007984 */ /* 0x000ea40008000000 */
[----:B--2---:R-:W-:-:S13]  /*3a60*/  ISETP.NE.AND P0, PT, R0, RZ, PT ;  /* 0x000000ff0000720c */ /* 0x004fda0003f05270 */
[----:B------:R-:W-:Y:S05]  /*3a70*/  @P0 BRA `(.L_x_57) ;  /* 0x0000000000580947 */ /* 0x000fea0003800000 */
[----:B------:R-:W-:-:S13]  /*3a80*/  ELECT P0, URZ, PT ;  /* 0x0000000000ff782f */ /* 0x000fda0003800000 */
[----:B------:R-:W-:Y:S05]  /*3a90*/  @!P0 BRA `(.L_x_58) ;  /* 0x0000000000608947 */ /* 0x000fea0003800000 */
[----:B------:R-:W-:Y:S01]  /*3aa0*/  UMOV UR4, 0x10 ;  /* 0x0000001000047882 */ /* 0x000fe20000000000 */
[----:B------:R-:W-:Y:S01]  /*3ab0*/  HFMA2 R0, -RZ, RZ, 0, 5.9604644775390625e-08 ;  /* 0x00000001ff007431 */ /* 0x000fe200000001ff */
[----:B------:R-:W-:-:S03]  /*3ac0*/  MOV R2, 0xffff ;  /* 0x0000ffff00027802 */ /* 0x000fc60000000f00 */
[----:B------:R-:W-:Y:S04]  /*3ad0*/  DEPBAR.LE SB2, 0x36 ;  /* 0x0000ad800000791a */ /* 0x000fe80000000000 */
[----:B------:R-:W2:Y:S02]  /*3ae0*/  UTCATOMSWS.FIND_AND_SET.ALIGN UP0, UR4, UR4 ;  /* 0x00000004000475e3 */ /* 0x000ea40008000800 */
[----:B--2---:R-:W-:Y:S01]  /*3af0*/  MOV R3, UR4 ;  /* 0x0000000400037c02 */ /* 0x004fe20008000f00 */
[----:B------:R-:W-:Y:S06]  /*3b00*/  BRA.U UP0, `(.L_x_59) ;  /* 0x0000000100187547 */ /* 0x000fec000b800000 */
.L_x_60:
[----:B------:R-:W-:Y:S05]  /*3b10*/  NANOSLEEP 0x64 ;  /* 0x000000640000795d */ /* 0x000fea0003800000 */
[----:B------:R-:W-:-:S05]  /*3b20*/  UMOV UR4, 0x10 ;  /* 0x0000001000047882 */ /* 0x000fca0000000000 */
[----:B------:R-:W-:Y:S04]  /*3b30*/  DEPBAR.LE SB2, 0x36 ;  /* 0x0000ad800000791a */ /* 0x000fe80000000000 */
[----:B------:R-:W2:Y:S02]  /*3b40*/  UTCATOMSWS.FIND_AND_SET.ALIGN UP0, UR4, UR4 ;  /* 0x00000004000475e3 */ /* 0x000ea40008000800 */
[----:B--2---:R-:W-:Y:S01]  /*3b50*/  MOV R3, UR4 ;  /* 0x0000000400037c02 */ /* 0x004fe20008000f00 */
[----:B------:R-:W-:Y:S05]  /*3b60*/  BRA.U !UP0, `(.L_x_60) ;  /* 0xfffffffd08e87547 */ /* 0x000fea000b83ffff */
.L_x_59:
[-C--:B------:R-:W-:Y:S02]  /*3b70*/  SHF.L.U32 R2, R2, R3.reuse, RZ ;  /* 0x0000000302027219 */ /* 0x080fe400000006ff */
[----:B------:R-:W-:Y:S01]  /*3b80*/  SHF.L.U32 R0, R0, R3, RZ ;  /* 0x0000000300007219 */ /* 0x000fe200000006ff */
[----:B------:R-:W-:Y:S02]  /*3b90*/  IMAD.SHL.U32 R3, R3, 0x20, RZ ;  /* 0x0000002003037824 */ /* 0x000fe400078e00ff */
[----:B------:R2:W-:Y:S04]  /*3ba0*/  ATOMS.OR RZ, [UR5+0x14], R2 ;  /* 0x00001402ffff798c */ /* 0x0005e8000b000005 */
[----:B------:R2:W-:Y:S04]  /*3bb0*/  ATOMS.OR RZ, [UR5+0x18], R0 ;  /* 0x00001800ffff798c */ /* 0x0005e8000b000005 */
[----:B------:R2:W-:Y:S01]  /*3bc0*/  STS [UR6+0x1b0], R3 ;  /* 0x0001b003ff007988 */ /* 0x0005e20008000806 */
[----:B------:R-:W-:Y:S05]  /*3bd0*/  BRA `(.L_x_58) ;  /* 0x0000000000107947 */ /* 0x000fea0003800000 */
.L_x_57:
[----:B------:R-:W-:Y:S02]  /*3be0*/  MOV R0, 0xffffffff ;  /* 0xffffffff00007802 */ /* 0x000fe40000000f00 */
[----:B------:R-:W-:-:S03]  /*3bf0*/  MOV R2, 0x3c20 ;  /* 0x00003c2000027802 */ /* 0x000fc60000000f00 */
[----:B------:R2:W-:Y:S04]  /*3c00*/  STS [UR6+0x1b0], R0 ;  /* 0x0001b000ff007988 */ /* 0x0005e80008000806 */
[----:B-12--5:R-:W-:Y:S05]  /*3c10*/  CALL.REL.NOINC `($__internal_1_$__cuda_sm10x_tcgen05_guardrail_trap_phase_invalid_during_alloc) ;  /* 0x0000006400907944 */ /* 0x026fea0003c00000 */
.L_x_58:
[----:B------:R-:W-:Y:S05]  /*3c20*/  WARPSYNC.ALL ;  /* 0x0000000000007948 */ /* 0x000fea0003800000 */
[----:B------:R-:W3:Y:S01]  /*3c30*/  S2UR UR4, SR_CgaCtaId ;  /* 0x00000000000479c3 */ /* 0x000ee20000008800 */
[----:B------:R-:W-:Y:S01]  /*3c40*/  UMOV UR18, 0x400 ;  /* 0x0000040000127882 */ /* 0x000fe20000000000 */
[----:B------:R-:W-:-:S06]  /*3c50*/  NOP ;  /* 0x0000000000007918 */ /* 0x000fcc0000000000 */
[----:B------:R-:W-:Y:S06]  /*3c60*/  BAR.ARV 0x6, 0xa0 ;  /* 0x0182800000007b1d */ /* 0x000fec0000002000 */
[----:B------:R-:W4:Y:S01]  /*3c70*/  LDCU.64 UR6, c[0x0][0x388] ;  /* 0x00007100ff0677ac */ /* 0x000f220008000a00 */
[----:B------:R-:W-:Y:S01]  /*3c80*/  IMAD.MOV.U32 R8, RZ, RZ, 0x1 ;  /* 0x00000001ff087424 */ /* 0x000fe200078e00ff */
[----:B------:R-:W1:Y:S01]  /*3c90*/  LDCU.64 UR8, c[0x0][0x390] ;  /* 0x00007200ff0877ac */ /* 0x000e620008000a00 */
[----:B------:R-:W-:Y:S01]  /*3ca0*/  UMOV UR21, URZ ;  /* 0x000000ff00157c82 */ /* 0x000fe20008000000 */
[----:B------:R-:W-:Y:S01]  /*3cb0*/  UMOV UR17, URZ ;  /* 0x000000ff00117c82 */ /* 0x000fe20008000000 */
[----:B---3--:R-:W-:Y:S01]  /*3cc0*/  ULEA UR18, UR4, UR18, 0x18 ;  /* 0x0000001204127291 */ /* 0x008fe2000f8ec0ff */
[----:B------:R-:W-:Y:S01]  /*3cd0*/  UMOV UR26, 0x0 ;  /* 0x00000000001a7882 */ /* 0x000fe20000000000 */
[----:B------:R-:W-:Y:S01]  /*3ce0*/  UMOV UR27, 0x4210490 ;  /* 0x04210490001b7882 */ /* 0x000fe20000000000 */
[----:B------:R-:W-:Y:S01]  /*3cf0*/  UMOV UR24, 0x0 ;  /* 0x0000000000187882 */ /* 0x000fe20000000000 */
[----:B------:R-:W-:Y:S01]  /*3d00*/  UMOV UR25, 0x4210490 ;  /* 0x0421049000197882 */ /* 0x000fe20000000000 */
[----:B----4-:R-:W-:-:S04]  /*3d10*/  UIADD3 UR4, UPT, UPT, UR6, 0x1f, URZ ;  /* 0x0000001f06047890 */ /* 0x010fc8000fffe0ff */
[----:B------:R-:W2:Y:S01]  /*3d20*/  LDS R9, [UR18+0x1b0] ;  /* 0x0001b012ff097984 */ /* 0x000ea20008000800 */
[----:B------:R-:W-:Y:S02]  /*3d30*/  UIADD3 UR6, UPT, UPT, UR18, 0x4400, URZ ;  /* 0x0000440012067890 */ /* 0x000fe4000fffe0ff */
[----:B------:R-:W-:Y:S02]  /*3d40*/  USHF.R.S32.HI UR5, URZ, 0x1f, UR4 ;  /* 0x0000001fff057899 */ /* 0x000fe40008011404 */
[----:B------:R-:W-:Y:S02]  /*3d50*/  USHF.R.U32.HI UR6, URZ, 0x4, UR6 ;  /* 0x00000004ff067899 */ /* 0x000fe40008011606 */
[----:B------:R-:W-:Y:S02]  /*3d60*/  ULEA.HI UR4, UR5, UR4, URZ, 0x5 ;  /* 0x0000000405047291 */ /* 0x000fe4000f8f28ff */
[----:B------:R-:W-:Y:S02]  /*3d70*/  UIADD3 UR5, UPT, UPT, UR18, 0x15400, URZ ;  /* 0x0001540012057890 */ /* 0x000fe4000fffe0ff */
[----:B------:R-:W-:-:S02]  /*3d80*/  USHF.R.S32.HI UR4, URZ, 0x5, UR4 ;  /* 0x00000005ff047899 */ /* 0x000fc40008011404 */
[----:B------:R-:W-:Y:S02]  /*3d90*/  USHF.R.U32.HI UR5, URZ, 0x4, UR5 ;  /* 0x00000004ff057899 */ /* 0x000fe40008011605 */
[----:B------:R-:W-:Y:S02]  /*3da0*/  UIMAD UR4, UR4, UR7, URZ ;  /* 0x00000007040472a4 */ /* 0x000fe4000f8e02ff */
[----:B------:R-:W-:Y:S02]  /*3db0*/  ULOP3.LUT UR6, UR6, 0x3fff, URZ, 0xc0, !UPT ;  /* 0x00003fff06067892 */ /* 0x000fe4000f8ec0ff */
[----:B-1----:R-:W-:Y:S02]  /*3dc0*/  UIMAD UR4, UR4, UR8, URZ ;  /* 0x00000008040472a4 */ /* 0x002fe4000f8e02ff */
[----:B------:R-:W-:Y:S02]  /*3dd0*/  ULOP3.LUT UR5, UR5, 0x3fff, URZ, 0xc0, !UPT ;  /* 0x00003fff05057892 */ /* 0x000fe4000f8ec0ff */
[----:B------:R-:W-:-:S02]  /*3de0*/  UIMAD UR7, UR4, UR9, URZ ;  /* 0x00000009040772a4 */ /* 0x000fc4000f8e02ff */
[----:B------:R-:W-:Y:S02]  /*3df0*/  UIADD3 UR4, UPT, UPT, UR18, 0x168, URZ ;  /* 0x0000016812047890 */ /* 0x000fe4000fffe0ff */
[----:B------:R-:W-:Y:S02]  /*3e00*/  ULOP3.LUT UR19, UR6, 0x10000, URZ, 0xfc, !UPT ;  /* 0x0001000006137892 */ /* 0x000fe4000f8efcff */
[----:B------:R-:W-:Y:S02]  /*3e10*/  UPRMT UR23, URZ, 0x654, UR4 ;  /* 0x00000654ff177896 */ /* 0x000fe40008000004 */
[----:B------:R-:W-:Y:S02]  /*3e20*/  ULOP3.LUT UR20, UR5, 0x1000000, URZ, 0xfc, !UPT ;  /* 0x0100000005147892 */ /* 0x000fe4000f8efcff */
[----:B------:R-:W-:Y:S02]  /*3e30*/  UIADD3 UR28, UPT, UPT, UR7, -0x1, URZ ;  /* 0xffffffff071c7890 */ /* 0x000fe4000fffe0ff */
[----:B------:R-:W-:Y:S01]  /*3e40*/  UISETP.GE.AND UP3, UPT, UR7, 0x1, UPT ;  /* 0x000000010700788c */ /* 0x000fe2000bf66270 */
[C---:B--2---:R-:W-:Y:S01]  /*3e50*/  VIADD R3, R9.reuse, 0x80 ;  /* 0x0000008009037836 */ /* 0x044fe20000000000 */
[----:B------:R-:W-:-:S04]  /*3e60*/  LOP3.LUT R2, R9, 0xffff, RZ, 0xc0, !PT ;  /* 0x0000ffff09027812 */ /* 0x000fc800078ec0ff */
[----:B------:R-:W-:-:S05]  /*3e70*/  LOP3.LUT R3, R3, 0xffff, RZ, 0xc0, !PT ;  /* 0x0000ffff03037812 */ /* 0x000fca00078ec0ff */
[----:B------:R1:W-:Y:S02]  /*3e80*/  STL.64 [R1], R2 ;  /* 0x0000000201007387 */ /* 0x0003e40000100a00 */
[----:B-1----:R-:W-:-:S07]  /*3e90*/  CS2R R2, SRZ ;  /* 0x0000000000027805 */ /* 0x002fce000001ff00 */
.L_x_67:
[----:B-1----:R-:W-:-:S04]  /*3ea0*/  SHF.L.U32 R4, R3, 0x1f, RZ ;  /* 0x0000001f03047819 */ /* 0x002fc800000006ff */
[----:B------:R-:W1:Y:S02]  /*3eb0*/  SYNCS.PHASECHK.TRANS64.TRYWAIT P0, [UR18+0x160], R4 ;  /* 0x00016004ff0075a7 */ /* 0x000e640008001112 */
[----:B-12-4-:R-:W-:Y:S05]  /*3ec0*/  @!P0 BRA `(.L_x_61) ;  /* 0x0000005c00088947 */ /* 0x016fea0003800000 */
.L_x_178:
[----:B-1----:R-:W1:Y:S01]  /*3ed0*/  LDS.128 R4, [UR18+0x1a0] ;  /* 0x0001a012ff047984 */ /* 0x002e620008000c00 */
[----:B------:R-:W-:Y:S01]  /*3ee0*/  ULEA UR22, UR21, UR18, 0x3 ;  /* 0x0000001215167291 */ /* 0x000fe2000f8e18ff */
[----:B------:R-:W-:Y:S01]  /*3ef0*/  SHF.L.U32 R0, R8, 0x1f, RZ ;  /* 0x0000001f08007819 */ /* 0x000fe200000006ff */
[----:B------:R-:W-:Y:S01]  /*3f00*/  @!PT LDS RZ, [RZ] ;  /* 0x00000000fffff984 */ /* 0x000fe20000000800 */
[----:B------:R-:W-:Y:S01]  /*3f10*/  @!PT LDS RZ, [RZ] ;  /* 0x00000000fffff984 */ /* 0x000fe20000000800 */
[----:B------:R-:W-:Y:S01]  /*3f20*/  @!PT LDS RZ, [RZ] ;  /* 0x00000000fffff984 */ /* 0x000fe20000000800 */
[----:B------:R-:W-:Y:S01]  /*3f30*/  @!PT LDS RZ, [RZ] ;  /* 0x00000000fffff984 */ /* 0x000fe20000000800 */
[----:B------:R2:W-:Y:S06]  /*3f40*/  MEMBAR.ALL.CTA ;  /* 0x0000000000007992 */ /* 0x0005ec0000008000 */
[----:B--2---:R-:W2:Y:S02]  /*3f50*/  FENCE.VIEW.ASYNC.S ;  /* 0x00000000000073c6 */ /* 0x004ea40000000000 */
[----:B--2---:R-:W-:Y:S01]  /*3f60*/  SYNCS.ARRIVE.TRANS64.RED.A1T0 RZ, [UR23], RZ ;  /* 0x000000ffffff79a7 */ /* 0x004fe20008100417 */
[----:B------:R-:W2:Y:S01]  /*3f70*/  SYNCS.PHASECHK.TRANS64.TRYWAIT P0, [UR22+0x180], R0 ;  /* 0x00018000ff0075a7 */ /* 0x000ea20008001116 */
[----:B-1----:R-:W-:Y:S01]  /*3f80*/  LOP3.LUT P2, RZ, R6, 0x1, RZ, 0xc0, !PT ;  /* 0x0000000106ff7812 */ /* 0x002fe2000784c0ff */
[----:B--2---:R-:W-:-:S12]  /*3f90*/  @!P0 BRA `(.L_x_62) ;  /* 0x0000005800ec8947 */ /* 0x004fd80003800000 */
.L_x_180:
[----:B------:R-:W-:Y:S05]  /*3fa0*/  BRA.U !UP3, `(.L_x_63) ;  /* 0x000000010bc87547 */ /* 0x000fea000b800000 */
[----:B-1----:R-:W-:Y:S01]  /*3fb0*/  IMAD.U32 R0, RZ, RZ, UR21 ;  /* 0x00000015ff007e24 */ /* 0x002fe2000f8e00ff */
[----:B------:R-:W-:-:S04]  /*3fc0*/  ULEA UR4, UR17, UR18, 0x3 ;  /* 0x0000001211047291 */ /* 0x000fc8000f8e18ff */
[----:B------:R-:W-:-:S05]  /*3fd0*/  LEA R0, R0, R1, 0x2 ;  /* 0x0000000100007211 */ /* 0x000fca00078e10ff */
[----:B------:R1:W5:Y:S01]  /*3fe0*/  LDL R4, [R0] ;  /* 0x0000000000047983 */ /* 0x0003620000100800 */
[----:B------:R-:W-:Y:S01]  /*3ff0*/  UPLOP3.LUT UP2, UPT, UPT, UPT, UPT, 0x40, 0x4 ;  /* 0x000000000004789c */ /* 0x000fe20003f4e870 */
[----:B------:R-:W-:Y:S01]  /*4000*/  UMOV UR15, UR28 ;  /* 0x0000001c000f7c82 */ /* 0x000fe20008000000 */
[----:B------:R-:W-:Y:S01]  /*4010*/  UMOV UR8, UR17 ;  /* 0x0000001100087c82 */ /* 0x000fe20008000000 */
[----:B-1----:R-:W-:-:S04]  /*4020*/  SHF.L.U32 R0, R2, 0x1f, RZ ;  /* 0x0000001f02007819 */ /* 0x002fc800000006ff */
[----:B------:R1:W2:Y:S04]  /*4030*/  SYNCS.PHASECHK.TRANS64.TRYWAIT P1, [UR4], R0 ;  /* 0x00000000ff0075a7 */ /* 0x0002a80008021104 */
.L_x_66:
[----:B------:R-:W-:Y:S01]  /*4040*/  ULEA UR16, UR8, UR18, 0x3 ;  /* 0x0000001208107291 */ /* 0x000fe2000f8e18ff */
[----:B--234-:R-:W-:Y:S11]  /*4050*/  @P1 BRA `(.L_x_64) ;  /* 0x00000000000c1947 */ /* 0x01cff60003800000 */
[----:B------:R-:W-:Y:S04]  /*4060*/  SHF.L.U32 R5, R2, 0x1f, RZ ;  /* 0x0000001f02057819 */ /* 0x000fe800000006ff */
[----:B------:R-:W2:Y:S02]  /*4070*/  SYNCS.PHASECHK.TRANS64.TRYWAIT P0, [UR16], R5 ;  /* 0x00000005ff0075a7 */ /* 0x000ea40008001110 */
[----:B--2---:R-:W-:Y:S05]  /*4080*/  @!P0 BRA `(.L_x_65) ;  /* 0x0000005800c88947 */ /* 0x004fea0003800000 */
.L_x_64:
[----:B------:R-:W-:Y:S01]  /*4090*/  UISETP.NE.AND UP0, UPT, UR15, URZ, UPT ;  /* 0x000000ff0f00728c */ /* 0x000fe2000bf05270 */
[----:B------:R-:W-:Y:S01]  /*40a0*/  PLOP3.LUT P1, PT, PT, PT, PT, 0x80, 0x8 ;  /* 0x000000000008781c */ /* 0x000fe20003f2f070 */
[----:B------:R-:W-:Y:S02]  /*40b0*/  UIADD3 UR4, UPT, UPT, UR8, 0x1, URZ ;  /* 0x0000000108047890 */ /* 0x000fe4000fffe0ff */
[----:B------:R-:W-:Y:S02]  /*40c0*/  ULEA UR10, UR8, UR20, 0x9 ;  /* 0x00000014080a7291 */ /* 0x000fe4000f8e48ff */
[----:B------:R-:W-:Y:S01]  /*40d0*/  UISETP.NE.AND UP1, UPT, UR4, 0x11, UPT ;  /* 0x000000110400788c */ /* 0x000fe2000bf25270 */
[----:B------:R-:W-:Y:S01]  /*40e0*/  PLOP3.LUT P0, PT, PT, PT, UP0, 0x80, 0x8 ;  /* 0x000000000008781c */ /* 0x000fe20003f0f008 */
[----:B------:R-:W-:Y:S02]  /*40f0*/  ULEA UR8, UR8, UR19, 0x8 ;  /* 0x0000001308087291 */ /* 0x000fe4000f8e40ff */
[----:B------:R-:W-:Y:S02]  /*4100*/  USEL UR5, URZ, 0x1, UP1 ;  /* 0x00000001ff057887 */ /* 0x000fe40008800000 */
[----:B------:R-:W-:Y:S02]  /*4110*/  USEL UR17, UR4, URZ, UP1 ;  /* 0x000000ff04117287 */ /* 0x000fe40008800000 */
[----:B------:R-:W-:Y:S02]  /*4120*/  UIADD3 UR12, UPT, UPT, UR10, 0x80, URZ ;  /* 0x000000800a0c7890 */ /* 0x000fe4000fffe0ff */
[----:B------:R-:W-:Y:S01]  /*4130*/  @UP0 ULEA UR4, UR17, UR18, 0x3 ;  /* 0x0000001211040291 */ /* 0x000fe2000f8e18ff */
[----:B------:R-:W-:Y:S01]  /*4140*/  LOP3.LUT R2, R2, UR5, RZ, 0x3c, !PT ;  /* 0x0000000502027c12 */ /* 0x000fe2000f8e3cff */
[----:B------:R-:W-:Y:S02]  /*4150*/  UIADD3 UR6, UPT, UPT, UR8, 0x2, URZ ;  /* 0x0000000208067890 */ /* 0x000fe4000fffe0ff */
[----:B------:R-:W-:Y:S01]  /*4160*/  UIADD3 UR5, UPT, UPT, UR16, 0x88, URZ ;  /* 0x0000008810057890 */ /* 0x000fe2000fffe0ff */
[----:B-1----:R-:W-:Y:S01]  /*4170*/  @P0 SHF.L.U32 R0, R2, 0x1f, RZ ;  /* 0x0000001f02000819 */ /* 0x002fe200000006ff */
[----:B------:R-:W-:Y:S01]  /*4180*/  UMOV UR11, 0x40004040 ;  /* 0x40004040000b7882 */ /* 0x000fe20000000000 */
[----:B------:R-:W-:Y:S01]  /*4190*/  UMOV UR9, 0x80004020 ;  /* 0x8000402000097882 */ /* 0x000fe20000000000 */
[----:B------:R-:W-:Y:S01]  /*41a0*/  UMOV UR13, 0x40004040 ;  /* 0x40004040000d7882 */ /* 0x000fe20000000000 */
[----:B------:R3:W4:Y:S01]  /*41b0*/  @P0 SYNCS.PHASECHK.TRANS64.TRYWAIT P1, [UR4], R0 ;  /* 0x00000000ff0005a7 */ /* 0x0007220008021104 */
[----:B------:R-:W-:Y:S11]  /*41c0*/  ELECT P0, URZ, PT ;  /* 0x0000000000ff782f */ /* 0x000ff60003800000 */
[----:B------:R-:W-:Y:S02]  /*41d0*/  @!UPT UIADD3 URZ, UPT, UPT, URZ, URZ, URZ ;  /* 0x000000fffffff290 */ /* 0x000fe4000fffe0ff */
[C---:B-----5:R-:W-:Y:S02]  /*41e0*/  @P0 R2UR.BROADCAST UR4, R4.reuse ;  /* 0x00000000040402ca */ /* 0x060fe400008e0000 */
[----:B------:R-:W-:Y:S11]  /*41f0*/  ELECT P0, URZ, PT ;  /* 0x0000000000ff782f */ /* 0x000ff60003800000 */
[----:B------:R-:W-:Y:S02]  /*4200*/  @!UPT UIADD3 URZ, UPT, UPT, URZ, URZ, URZ ;  /* 0x000000fffffff290 */ /* 0x000fe4000fffe0ff */
[----:B------:R-:W-:Y:S01]  /*4210*/  @P0 R2UR.BROADCAST UR14, R4 ;  /* 0x00000000040e02ca */ /* 0x000fe200008e0000 */
[----:B------:R-:W-:Y:S01]  /*4220*/  UMOV UR7, 0x80004020 ;  /* 0x8000402000077882 */ /* 0x000fe20000000000 */
[----:B------:R1:W-:Y:S01]  /*4230*/  UTCHMMA gdesc[UR8], gdesc[UR10], tmem[UR4], tmem[UR26], idesc[UR27], UP2 ;  /* 0x00ff1a0a080075ea */ /* 0x0003e20009000004 */
[----:B------:R-:W-:Y:S10]  /*4240*/  UPLOP3.LUT UP2, UPT, UPT, UPT, UPT, 0x80, 0x8 ;  /* 0x000000000008789c */ /* 0x000ff40003f4f070 */
[----:B------:R3:W-:Y:S01]  /*4250*/  UTCHMMA gdesc[UR6], gdesc[UR12], tmem[UR14], tmem[UR24], idesc[UR25], UPT ;  /* 0x00ff180c060075ea */ /* 0x0007e2000b80000e */
[----:B------:R3:W-:Y:S01]  /*4260*/  UTCBAR [UR5], URZ ;  /* 0x000000ff050073e9 */ /* 0x0007e200080000ff */
[----:B-1----:R-:W-:Y:S02]  /*4270*/  UIADD3 UR4, UPT, UPT, UR15, 0x1, URZ ;  /* 0x000000010f047890 */ /* 0x002fe4000fffe0ff */
[----:B------:R-:W-:Y:S02]  /*4280*/  UIADD3 UR9, UPT, UPT, UR15, -0x1, URZ ;  /* 0xffffffff0f097890 */ /* 0x000fe4000fffe0ff */
[----:B------:R-:W-:Y:S01]  /*4290*/  UISETP.GT.U32.AND UP0, UPT, UR4, 0x1, UPT ;  /* 0x000000010400788c */ /* 0x000fe2000bf04070 */
[----:B------:R-:W-:Y:S04]  /*42a0*/  UMOV UR8, UR17 ;  /* 0x0000001100087c82 */ /* 0x000fe80008000000 */
[----:B------:R-:W-:Y:S04]  /*42b0*/  UMOV UR15, UR9 ;  /* 0x00000009000f7c82 */ /* 0x000fe80008000000 */
[----:B------:R-:W-:Y:S05]  /*42c0*/  BRA.U UP0, `(.L_x_66) ;  /* 0xfffffffd005c7547 */ /* 0x000fea000b83ffff */
.L_x_63:
[----:B------:R-:W-:Y:S01]  /*42d0*/  UIADD3 UR4, UPT, UPT, UR21, 0x1, URZ ;  /* 0x0000000115047890 */ /* 0x000fe2000fffe0ff */
[----:B------:R-:W-:Y:S01]  /*42e0*/  LOP3.LUT R3, R3, 0x1, RZ, 0x3c, !PT ;  /* 0x0000000103037812 */ /* 0x000fe200078e3cff */
[----:B---3--:R-:W-:Y:S02]  /*42f0*/  UIADD3 UR5, UPT, UPT, UR22, 0x170, URZ ;  /* 0x0000017016057890 */ /* 0x008fe4000fffe0ff */
[----:B------:R-:W-:-:S04]  /*4300*/  UISETP.NE.AND UP0, UPT, UR4, 0x2, UPT ;  /* 0x000000020400788c */ /* 0x000fc8000bf05270 */
[----:B------:R-:W-:Y:S02]  /*4310*/  USEL UR6, URZ, 0x1, UP0 ;  /* 0x00000001ff067887 */ /* 0x000fe40008000000 */
[----:B------:R-:W-:Y:S01]  /*4320*/  USEL UR21, UR4, URZ, UP0 ;  /* 0x000000ff04157287 */ /* 0x000fe20008000000 */
[----:B------:R2:W-:Y:S03]  /*4330*/  UTCBAR [UR5], URZ ;  /* 0x000000ff050073e9 */ /* 0x0005e600080000ff */
[----:B------:R-:W-:Y:S01]  /*4340*/  LOP3.LUT R8, R8, UR6, RZ, 0x3c, !PT ;  /* 0x0000000608087c12 */ /* 0x000fe2000f8e3cff */
[----:B------:R-:W-:Y:S07]  /*4350*/  @P2 BRA `(.L_x_67) ;  /* 0xfffffff800d02947 */ /* 0x000fee000383ffff */
[----:B------:R-:W3:Y:S01]  /*4360*/  S2UR UR6, SR_CgaCtaId ;  /* 0x00000000000679c3 */ /* 0x000ee20000008800 */
[----:B------:R-:W-:Y:S01]  /*4370*/  ELECT P0, URZ, PT ;  /* 0x0000000000ff782f */ /* 0x000fe20003800000 */
[----:B-1----:R-:W-:Y:S01]  /*4380*/  IMAD.MOV.U32 R0, RZ, RZ, 0x1 ;  /* 0x00000001ff007424 */ /* 0x002fe200078e00ff */
[----:B------:R-:W-:Y:S01]  /*4390*/  UIADD3 UR18, UPT, UPT, UR18, 0x180, URZ ;  /* 0x0000018012127890 */ /* 0x000fe2000fffe0ff */
[----:B------:R-:W-:Y:S01]  /*43a0*/  SHF.L.U32 R2, R8, 0x1f, RZ ;  /* 0x0000001f08027819 */ /* 0x000fe200000006ff */
[----:B------:R-:W-:-:S03]  /*43b0*/  UMOV UR4, 0x40 ;  /* 0x0000004000047882 */ /* 0x000fc60000000000 */
[----:B------:R-:W-:Y:S01]  /*43c0*/  UVIRTCOUNT.DEALLOC.SMPOOL 0x80 ;  /* 0x000000800000784c */ /* 0x000fe20000000000 */
[----:B---3--:R-:W-:Y:S02]  /*43d0*/  ULEA UR6, UR6, UR4, 0x18 ;  /* 0x0000000406067291 */ /* 0x008fe4000f8ec0ff */
[----:B------:R-:W-:-:S07]  /*43e0*/  ULEA UR4, UR21, UR18, 0x3 ;  /* 0x0000001215047291 */ /* 0x000fce000f8e18ff */
[----:B------:R1:W-:Y:S02]  /*43f0*/  @P0 STS.U8 [UR6+0x1c], R0 ;  /* 0x00001c00ff000988 */ /* 0x0003e40008000006 */
[----:B------:R-:W3:Y:S02]  /*4400*/  SYNCS.PHASECHK.TRANS64.TRYWAIT P0, [UR4], R2 ;  /* 0x00000002ff0075a7 */ /* 0x000ee40008001104 */
[----:B-1-3--:R-:W-:Y:S05]  /*4410*/  @!P0 BRA `(.L_x_68) ;  /* 0x0000005400fc8947 */ /* 0x00afea0003800000 */
.L_x_183:
[----:B------:R-:W-:-:S04]  /*4420*/  UIADD3 UR4, UPT, UPT, UR21, 0x1, URZ ;  /* 0x0000000115047890 */ /* 0x000fc8000fffe0ff */
[----:B------:R-:W-:-:S04]  /*4430*/  UISETP.NE.AND UP0, UPT, UR4, 0x2, UPT ;  /* 0x000000020400788c */ /* 0x000fc8000bf05270 */
[----:B--2---:R-:W-:Y:S02]  /*4440*/  USEL UR5, URZ, 0x1, UP0 ;  /* 0x00000001ff057887 */ /* 0x004fe40008000000 */
[----:B------:R-:W-:-:S04]  /*4450*/  USEL UR4, UR4, URZ, UP0 ;  /* 0x000000ff04047287 */ /* 0x000fc80008000000 */
[----:B------:R-:W-:Y:S01]  /*4460*/  ULEA UR4, UR4, UR18, 0x3 ;  /* 0x0000001204047291 */ /* 0x000fe2000f8e18ff */
[----:B-1----:R-:W-:-:S04]  /*4470*/  LOP3.LUT R2, R8, UR5, RZ, 0x3c, !PT ;  /* 0x0000000508027c12 */ /* 0x002fc8000f8e3cff */
[----:B------:R-:W-:-:S04]  /*4480*/  SHF.L.U32 R2, R2, 0x1f, RZ ;  /* 0x0000001f02027819 */ /* 0x000fc800000006ff */
[----:B------:R-:W1:Y:S02]  /*4490*/  SYNCS.PHASECHK.TRANS64.TRYWAIT P0, [UR4], R2 ;  /* 0x00000002ff0075a7 */ /* 0x000e640008001104 */
[----:B-1----:R-:W-:Y:S05]  /*44a0*/  @!P0 BRA `(.L_x_69) ;  /* 0x0000005400f08947 */ /* 0x002fea0003800000 */
.L_x_185:
[----:B------:R-:W-:Y:S01]  /*44b0*/  NOP ;  /* 0x0000000000007918 */ /* 0x000fe20000000000 */
[----:B-1----:R-:W1:Y:S01]  /*44c0*/  LDS R0, [UR6+0x14] ;  /* 0x00001406ff007984 */ /* 0x002e620008000800 */
[----:B------:R-:W-:Y:S01]  /*44d0*/  LOP3.LUT R3, R9, 0xffff, RZ, 0xc0, !PT ;  /* 0x0000ffff09037812 */ /* 0x000fe200078ec0ff */
[----:B------:R-:W-:-:S03]  /*44e0*/  IMAD.MOV.U32 R2, RZ, RZ, 0xffff ;  /* 0x0000ffffff027424 */ /* 0x000fc600078e00ff */
[----:B------:R-:W-:-:S04]  /*44f0*/  SHF.R.U32.HI R3, RZ, 0x5, R3 ;  /* 0x00000005ff037819 */ /* 0x000fc80000011603 */
[----:B------:R-:W-:-:S04]  /*4500*/  SHF.L.U32 R2, R2, R3, RZ ;  /* 0x0000000302027219 */ /* 0x000fc800000006ff */
[----:B-1----:R-:W-:-:S04]  /*4510*/  LOP3.LUT R0, R0, R2, RZ, 0xc0, !PT ;  /* 0x0000000200007212 */ /* 0x002fc800078ec0ff */
[----:B------:R-:W-:Y:S01]  /*4520*/  ISETP.NE.AND P0, PT, R0, R2, PT ;  /* 0x000000020000720c */ /* 0x000fe20003f05270 */
[----:B------:R-:W-:-:S05]  /*4530*/  IMAD.MOV.U32 R0, RZ, RZ, 0x1 ;  /* 0x00000001ff007424 */ /* 0x000fca00078e00ff */
[----:B------:R-:W-:-:S07]  /*4540*/  SHF.L.U32 R0, R0, R3, RZ ;  /* 0x0000000300007219 */ /* 0x000fce00000006ff */
[----:B------:R-:W-:Y:S05]  /*4550*/  @P0 BRA `(.L_x_70) ;  /* 0x00000000005c0947 */ /* 0x000fea0003800000 */
[----:B------:R-:W1:Y:S02]  /*4560*/  LDS R3, [UR6+0x18] ;  /* 0x00001806ff037984 */ /* 0x000e640008000800 */
[----:B-1----:R-:W-:-:S04]  /*4570*/  LOP3.LUT R3, R3, R0, RZ, 0xc0, !PT ;  /* 0x0000000003037212 */ /* 0x002fc800078ec0ff */
[----:B------:R-:W-:-:S13]  /*4580*/  ISETP.NE.AND P0, PT, R3, R0, PT ;  /* 0x000000000300720c */ /* 0x000fda0003f05270 */
[----:B------:R-:W-:Y:S05]  /*4590*/  @P0 BRA `(.L_x_71) ;  /* 0x0000000000400947 */ /* 0x000fea0003800000 */
[----:B------:R-:W-:Y:S01]  /*45a0*/  R2UR UR4, R2 ;  /* 0x00000000020472ca */ /* 0x000fe200000e0000 */
[----:B------:R-:W1:Y:S01]  /*45b0*/  S2R R3, SR_LANEID ;  /* 0x0000000000037919 */ /* 0x000e620000000000 */
[----:B------:R-:W-:-:S04]  /*45c0*/  LOP3.LUT R0, RZ, R0, RZ, 0x33, !PT ;  /* 0x00000000ff007212 */ /* 0x000fc800078e33ff */
[----:B------:R-:W2:Y:S07]  /*45d0*/  REDUX UR7, R0 ;  /* 0x00000000000773c4 */ /* 0x000eae0000000000 */
[----:B------:R-:W-:-:S03]  /*45e0*/  ULOP3.LUT UR5, URZ, UR4, URZ, 0x33, !UPT ;  /* 0x00000004ff057292 */ /* 0x000fc6000f8e33ff */
[----:B------:R-:W-:Y:S02]  /*45f0*/  VOTEU.ANY UR4, UPT, PT ;  /* 0x0000000000047886 */ /* 0x000fe400038e0100 */
[----:B------:R-:W-:Y:S01]  /*4600*/  UFLO.U32 UR4, UR4 ;  /* 0x00000004000472bd */ /* 0x000fe200080e0000 */
[----:B------:R-:W-:-:S04]  /*4610*/  IMAD.U32 R2, RZ, RZ, UR5 ;  /* 0x00000005ff027e24 */ /* 0x000fc8000f8e00ff */
[----:B------:R-:W3:Y:S02]  /*4620*/  REDUX UR8, R2 ;  /* 0x00000000020873c4 */ /* 0x000ee40000000000 */
[----:B------:R1:W-:Y:S01]  /*4630*/  UTCATOMSWS.AND URZ, UR5 ;  /* 0x0000000500ff79e3 */ /* 0x0003e20008000000 */
[----:B--2---:R-:W-:Y:S01]  /*4640*/  IMAD.U32 R0, RZ, RZ, UR7 ;  /* 0x00000007ff007e24 */ /* 0x004fe2000f8e00ff */
[----:B-1----:R-:W-:Y:S01]  /*4650*/  ISETP.EQ.U32.AND P0, PT, R3, UR4, PT ;  /* 0x0000000403007c0c */ /* 0x002fe2000bf02070 */
[----:B---3--:R-:W-:-:S12]  /*4660*/  IMAD.U32 R2, RZ, RZ, UR8 ;  /* 0x00000008ff027e24 */ /* 0x008fd8000f8e00ff */
[----:B------:R1:W-:Y:S04]  /*4670*/  @P0 ATOMS.AND RZ, [UR6+0x14], R2 ;  /* 0x00001402ffff098c */ /* 0x0003e8000a800006 */
[----:B------:R1:W-:Y:S01]  /*4680*/  @P0 ATOMS.AND RZ, [UR6+0x18], R0 ;  /* 0x00001800ffff098c */ /* 0x0003e2000a800006 */
[----:B------:R-:W-:Y:S05]  /*4690*/  BRA `(.L_x_72) ;  /* 0x0000000000147947 */ /* 0x000fea0003800000 */
.L_x_71:
[----:B------:R-:W-:Y:S02]  /*46a0*/  MOV R2, 0x46c0 ;  /* 0x000046c000027802 */ /* 0x000fe40000000f00 */
[----:B----45:R-:W-:Y:S05]  /*46b0*/  CALL.REL.NOINC `($__internal_0_$__cuda_sm10x_tcgen05_guardrail_trap_col_being_dealloced_not_returned_by_alloc) ;  /* 0x0000005800dc7944 */ /* 0x030fea0003c00000 */
[----:B------:R-:W-:Y:S05]  /*46c0*/  BRA `(.L_x_72) ;  /* 0x0000000000087947 */ /* 0x000fea0003800000 */
.L_x_70:
[----:B------:R-:W-:Y:S02]  /*46d0*/  MOV R2, 0x46f0 ;  /* 0x000046f000027802 */ /* 0x000fe40000000f00 */
[----:B----45:R-:W-:Y:S05]  /*46e0*/  CALL.REL.NOINC `($__internal_2_$__cuda_sm10x_tcgen05_guardrail_trap_unallocated_columns_being_dealloced) ;  /* 0x0000005800e87944 */ /* 0x030fea0003c00000 */
.L_x_72:
[----:B------:R-:W-:Y:S01]  /*46f0*/  NOP ;  /* 0x0000000000007918 */ /* 0x000fe20000000000 */
[----:B------:R-:W-:Y:S05]  /*4700*/  EXIT ;  /* 0x000000000000794d */ /* 0x000fea0003800000 */
.L_x_56:
[----:B------:R-:W-:-:S09]  /*4710*/  UISETP.NE.OR UP0, UPT, UR18, 0x3, !UP3 ;  /* 0x000000031200788c */ /* 0x000fd2000df05670 */
[----:B------:R-:W-:Y:S05]  /*4720*/  BRA.U UP0, `(.L_x_73) ;  /* 0x0000001100e47547 */ /* 0x000fea000b800000 */
[----:B------:R-:W2:Y:S01]  /*4730*/  LDCU.64 UR4, c[0x0][0x988] ;  /* 0x00013100ff0477ac */ /* 0x000ea20008000a00 */
[----:B------:R-:W3:Y:S01]  /*4740*/  S2UR UR10, SR_CgaCtaId ;  /* 0x00000000000a79c3 */ /* 0x000ee20000008800 */
[----:B------:R-:W-:Y:S01]  /*4750*/  R2UR UR46, R44 ;  /* 0x000000002c2e72ca */ /* 0x000fe200000e0000 */
[----:B------:R-:W-:Y:S01]  /*4760*/  HFMA2 R9, -RZ, RZ, 0, 0 ;  /* 0x00000000ff097431 */ /* 0x000fe200000001ff */
[----:B------:R-:W4:Y:S01]  /*4770*/  LDCU UR44, c[0x0][0x370] ;  /* 0x00006e00ff2c77ac */ /* 0x000f220008000800 */
[----:B------:R-:W-:Y:S01]  /*4780*/  R2UR UR45, R45 ;  /* 0x000000002d2d72ca */ /* 0x000fe200000e0000 */
[----:B------:R-:W-:Y:S01]  /*4790*/  IMAD.MOV.U32 R10, RZ, RZ, 0x1 ;  /* 0x00000001ff0a7424 */ /* 0x000fe200078e00ff */
[----:B------:R-:W4:Y:S02]  /*47a0*/  LDCU.128 UR28, c[0x0][0xc10] ;  /* 0x00018200ff1c77ac */ /* 0x000f240008000c00 */
[----:B------:R-:W1:Y:S01]  /*47b0*/  LDC.64 R12, c[0x0][0x348] ;  /* 0x0000d200ff0c7b82 */ /* 0x000e620000000a00 */
[----:B------:R-:W-:Y:S01]  /*47c0*/  IMAD.MOV.U32 R3, RZ, RZ, 0x1000 ;  /* 0x00001000ff037424 */ /* 0x000fe200078e00ff */
[----:B------:R-:W3:Y:S01]  /*47d0*/  LDCU UR38, c[0x0][0x374] ;  /* 0x00006e80ff2677ac */ /* 0x000ee20008000800 */
[----:B------:R-:W3:Y:S01]  /*47e0*/  LDCU.64 UR26, c[0x0][0x990] ;  /* 0x00013200ff1a77ac */ /* 0x000ee20008000a00 */
[----:B------:R-:W1:Y:S01]  /*47f0*/  LDCU UR17, c[0x0][0xc0c] ;  /* 0x00018180ff1177ac */ /* 0x000e620008000800 */
[----:B--2---:R-:W-:Y:S01]  /*4800*/  UISETP.NE.U32.AND UP0, UPT, UR4, URZ, UPT ;  /* 0x000000ff0400728c */ /* 0x004fe2000bf05070 */
[----:B------:R-:W2:Y:S01]  /*4810*/  LDCU.128 UR32, c[0x0][0xa80] ;  /* 0x00015000ff2077ac */ /* 0x000ea20008000c00 */
[----:B------:R-:W2:Y:S01]  /*4820*/  LDCU UR57, c[0x0][0xc20] ;  /* 0x00018400ff3977ac */ /* 0x000ea20008000800 */
[----:B------:R-:W2:Y:S01]  /*4830*/  LDCU UR4, c[0x0][0xc30] ;  /* 0x00018600ff0477ac */ /* 0x000ea20008000800 */
[----:B------:R-:W2:Y:S01]  /*4840*/  LDCU.128 UR40, c[0x0][0xa90] ;  /* 0x00015200ff2877ac */ /* 0x000ea20008000c00 */
[----:B------:R-:W-:Y:S01]  /*4850*/  UMOV UR20, 0x400 ;  /* 0x0000040000147882 */ /* 0x000fe20000000000 */
[----:B----4-:R-:W-:-:S02]  /*4860*/  UIMAD.WIDE.U32 UR6, UR44, UR28, URZ ;  /* 0x0000001c2c0672a5 */ /* 0x010fc4000f8e00ff */
[----:B---3--:R-:W-:Y:S02]  /*4870*/  UIMAD.WIDE.U32 UR8, UR38, UR31, URZ ;  /* 0x0000001f260872a5 */ /* 0x008fe4000f8e00ff */
[----:B------:R-:W-:Y:S02]  /*4880*/  ULEA UR20, UR10, UR20, 0x18 ;  /* 0x000000140a147291 */ /* 0x000fe4000f8ec0ff */
[----:B------:R-:W-:Y:S02]  /*4890*/  UISETP.NE.AND.EX UP5, UPT, UR5, URZ, UPT, UP0 ;  /* 0x000000ff0500728c */ /* 0x000fe4000bfa5300 */
[----:B------:R-:W-:Y:S02]  /*48a0*/  UISETP.NE.U32.AND UP6, UPT, UR26, URZ, UPT ;  /* 0x000000ff1a00728c */ /* 0x000fe4000bfc5070 */
[----:B------:R-:W-:Y:S02]  /*48b0*/  UIADD3 UR48, UPT, UPT, UR20, 0x128, URZ ;  /* 0x0000012814307890 */ /* 0x000fe4000fffe0ff */
[----:B------:R-:W-:-:S02]  /*48c0*/  UIADD3 UR47, UPT, UPT, UR20, 0x168, URZ ;  /* 0x00000168142f7890 */ /* 0x000fc4000fffe0ff */
[----:B------:R-:W-:Y:S02]  /*48d0*/  UIADD3 UR37, UPT, UPT, UR20, 0x110, URZ ;  /* 0x0000011014257890 */ /* 0x000fe4000fffe0ff */
[----:B------:R-:W-:Y:S02]  /*48e0*/  UIADD3 UR36, UPT, UPT, UR20, 0x118, URZ ;  /* 0x0000011814247890 */ /* 0x000fe4000fffe0ff */
[----:B------:R-:W-:Y:S02]  /*48f0*/  UIADD3 UR25, UPT, UPT, UR20, 0x120, URZ ;  /* 0x0000012014197890 */ /* 0x000fe4000fffe0ff */
[----:B-1----:R-:W-:Y:S02]  /*4900*/  UISETP.NE.AND UP0, UPT, UR39, 0x1, UPT ;  /* 0x000000012700788c */ /* 0x002fe4000bf05270 */
[----:B------:R-:W-:Y:S02]  /*4910*/  UISETP.GE.AND UP2, UPT, UR39, 0x1, UPT ;  /* 0x000000012700788c */ /* 0x000fe4000bf46270 */
[----:B------:R-:W-:Y:S01]  /*4920*/  UISETP.NE.AND UP0, UPT, UR17, 0x1, UPT ;  /* 0x000000011100788c */ /* 0x000fe2000bf05270 */
[----:B------:R-:W-:Y:S01]  /*4930*/  UMOV UR55, UR7 ;  /* 0x0000000700377c82 */ /* 0x000fe20008000000 */
[----:B------:R-:W-:Y:S01]  /*4940*/  UMOV UR54, UR9 ;  /* 0x0000000900367c82 */ /* 0x000fe20008000000 */
[----:B------:R-:W-:-:S02]  /*4950*/  UISETP.NE.AND UP2, UPT, UR30, 0x1, UPT ;  /* 0x000000011e00788c */ /* 0x000fc4000bf45270 */
[----:B--2---:R-:W-:Y:S01]  /*4960*/  UISETP.NE.AND UP0, UPT, UR32, 0x1, UPT ;  /* 0x000000012000788c */ /* 0x004fe2000bf05270 */
[----:B------:R-:W1:Y:S01]  /*4970*/  LDCU UR58, c[0x0][0xaa0] ;  /* 0x00015400ff3a77ac */ /* 0x000e620008000800 */
[----:B------:R-:W-:Y:S01]  /*4980*/  UPLOP3.LUT UP4, UPT, UPT, UPT, UPT, 0x40, 0x4 ;  /* 0x000000000004789c */ /* 0x000fe20003f8e870 */
[----:B------:R-:W2:Y:S01]  /*4990*/  LDCU.64 UR18, c[0x0][0xc28] ;  /* 0x00018500ff1277ac */ /* 0x000ea20008000a00 */
[----:B------:R-:W-:Y:S02]  /*49a0*/  UISETP.NE.AND.EX UP6, UPT, UR27, URZ, UPT, UP6 ;  /* 0x000000ff1b00728c */ /* 0x000fe4000bfc5360 */
[----:B------:R-:W-:Y:S02]  /*49b0*/  UPRMT UR48, UR10, 0x654, UR48 ;  /* 0x000006540a307896 */ /* 0x000fe40008000030 */
[----:B------:R-:W-:Y:S02]  /*49c0*/  UPRMT UR47, URZ, 0x654, UR47 ;  /* 0x00000654ff2f7896 */ /* 0x000fe4000800002f */
[----:B------:R-:W-:-:S02]  /*49d0*/  UPRMT UR53, UR10, 0x654, UR37 ;  /* 0x000006540a357896 */ /* 0x000fc40008000025 */
[----:B------:R-:W-:Y:S02]  /*49e0*/  UPRMT UR50, UR10, 0x654, UR36 ;  /* 0x000006540a327896 */ /* 0x000fe40008000024 */
[----:B------:R-:W-:Y:S02]  /*49f0*/  UPRMT UR49, UR10, 0x654, UR25 ;  /* 0x000006540a317896 */ /* 0x000fe40008000019 */
[----:B------:R-:W-:Y:S02]  /*4a00*/  USHF.R.U32.HI UR55, URZ, UR29, UR55 ;  /* 0x0000001dff377299 */ /* 0x000fe40008011637 */
[----:B------:R-:W-:Y:S02]  /*4a10*/  USHF.R.U32.HI UR54, URZ, UR57, UR54 ;  /* 0x00000039ff367299 */ /* 0x000fe40008011636 */
[----:B------:R-:W-:Y:S02]  /*4a20*/  UISETP.NE.AND UP3, UPT, UR4, 0x1, UPT ;  /* 0x000000010400788c */ /* 0x000fe4000bf65270 */
[----:B------:R-:W-:-:S02]  /*4a30*/  UISETP.NE.AND UP2, UPT, UR35, 0x1, UPT ;  /* 0x000000012300788c */ /* 0x000fc4000bf45270 */
[----:B-12---:R-:W-:-:S11]  /*4a40*/  UISETP.NE.AND UP0, UPT, UR42, 0x1, UPT ;  /* 0x000000012a00788c */ /* 0x006fd6000bf05270 */
.L_x_84:
[----:B------:R-:W-:Y:S04]  /*4a50*/  SHF.L.U32 R2, R9, 0x1f, RZ ;  /* 0x0000001f09027819 */ /* 0x000fe800000006ff */
[----:B-1----:R-:W1:Y:S02]  /*4a60*/  SYNCS.PHASECHK.TRANS64.TRYWAIT P0, [UR20+0x160], R2 ;  /* 0x00016002ff0075a7 */ /* 0x002e640008001114 */
[----:B-1----:R-:W-:Y:S05]  /*4a70*/  @!P0 BRA `(.L_x_74) ;  /* 0x0000005000948947 */ /* 0x002fea0003800000 */
.L_x_187:
[----:B------:R-:W2:Y:S01]  /*4a80*/  LDS.128 R4, [UR20+0x1a0] ;  /* 0x0001a014ff047984 */ /* 0x000ea20008000c00 */
[----:B------:R-:W-:Y:S01]  /*4a90*/  UISETP.GE.AND UP0, UPT, UR39, 0x1, UPT ;  /* 0x000000012700788c */ /* 0x000fe2000bf06270 */
[----:B------:R-:W-:Y:S01]  /*4aa0*/  @!PT LDS RZ, [RZ] ;  /* 0x00000000fffff984 */ /* 0x000fe20000000800 */
[----:B------:R-:W-:Y:S01]  /*4ab0*/  @!PT LDS RZ, [RZ] ;  /* 0x00000000fffff984 */ /* 0x000fe20000000800 */
[----:B------:R-:W-:Y:S01]  /*4ac0*/  @!PT LDS RZ, [RZ] ;  /* 0x00000000fffff984 */ /* 0x000fe20000000800 */
[----:B------:R-:W-:Y:S01]  /*4ad0*/  @!PT LDS RZ, [RZ] ;  /* 0x00000000fffff984 */ /* 0x000fe20000000800 */
[----:B------:R3:W-:Y:S06]  /*4ae0*/  MEMBAR.ALL.CTA ;  /* 0x0000000000007992 */ /* 0x0007ec0000008000 */
[----:B---3--:R-:W3:Y:S02]  /*4af0*/  FENCE.VIEW.ASYNC.S ;  /* 0x00000000000073c6 */ /* 0x008ee40000000000 */
[----:B---3--:R-:W-:Y:S01]  /*4b00*/  SYNCS.ARRIVE.TRANS64.RED.A1T0 RZ, [UR47], RZ ;  /* 0x000000ffffff79a7 */ /* 0x008fe2000810042f */
[----:B--2---:R-:W-:Y:S11]  /*4b10*/  LOP3.LUT P0, RZ, R6, 0x1, RZ, 0xc0, !PT ;  /* 0x0000000106ff7812 */ /* 0x004ff6000780c0ff */
[----:B------:R-:W-:Y:S02]  /*4b20*/  @!UPT UIADD3 URZ, UPT, UPT, URZ, URZ, URZ ;  /* 0x000000fffffff290 */ /* 0x000fe4000fffe0ff */
[----:B------:R-:W-:Y:S01]  /*4b30*/  VOTEU.ANY UP2, P0 ;  /* 0x0000000000ff7886 */ /* 0x000fe20000040100 */
[----:B------:R-:W-:Y:S11]  /*4b40*/  PLOP3.LUT P0, PT, PT, PT, UP2, 0x80, 0x8 ;  /* 0x000000000008781c */ /* 0x000ff60003f0f028 */
[----:B------:R-:W-:Y:S02]  /*4b50*/  @!UPT UIADD3 URZ, UPT, UPT, URZ, URZ, URZ ;  /* 0x000000fffffff290 */ /* 0x000fe4000fffe0ff */
[----:B-1----:R-:W-:Y:S02]  /*4b60*/  @P0 MOV R2, R4 ;  /* 0x0000000400020202 */ /* 0x002fe40000000f00 */
[----:B------:R-:W-:Y:S02]  /*4b70*/  @P0 LOP3.LUT R0, R5, 0xffff, RZ, 0xc0, !PT ;  /* 0x0000ffff05000812 */ /* 0x000fe400078ec0ff */
[----:B------:R-:W-:Y:S02]  /*4b80*/  @P0 R2UR UR5, R2 ;  /* 0x00000000020502ca */ /* 0x000fe400000e0000 */
[----:B------:R-:W-:Y:S11]  /*4b90*/  @P0 R2UR UR4, R0 ;  /* 0x00000000000402ca */ /* 0x000ff600000e0000 */
[----:B------:R-:W-:Y:S02]  /*4ba0*/  @UP2 UMOV UR16, UR5 ;  /* 0x0000000500102c82 */ /* 0x000fe40008000000 */
[----:B------:R-:W-:Y:S01]  /*4bb0*/  @UP2 UMOV UR15, UR4 ;  /* 0x00000004000f2c82 */ /* 0x000fe20008000000 */
[----:B------:R-:W-:Y:S05]  /*4bc0*/  BRA.U !UP0, `(.L_x_75) ;  /* 0x0000000108c07547 */ /* 0x000fea000b800000 */
[----:B------:R-:W-:Y:S02]  /*4bd0*/  UIMAD.WIDE.U32 UR8, UR15, UR31, URZ ;  /* 0x0000001f0f0872a5 */ /* 0x000fe4000f8e00ff */
[----:B------:R-:W-:Y:S02]  /*4be0*/  UP2UR UR14, UPR, URZ, 0x4 ;  /* 0x00000004ff0e7883 */ /* 0x000fe40008000000 */
[----:B------:R-:W-:Y:S02]  /*4bf0*/  UISETP.NE.AND UP2, UPT, UR30, 0x1, UPT ;  /* 0x000000011e00788c */ /* 0x000fe4000bf45270 */
[----:B------:R-:W-:Y:S02]  /*4c00*/  UIMAD.WIDE.U32 UR10, UR16, UR28, URZ ;  /* 0x0000001c100a72a5 */ /* 0x000fe4000f8e00ff */
[----:B------:R-:W-:Y:S02]  /*4c10*/  USEL UR4, UR38, UR54, !UP2 ;  /* 0x0000003626047287 */ /* 0x000fe4000d000000 */
[----:B------:R-:W-:Y:S02]  /*4c20*/  UISETP.NE.AND UP0, UPT, UR17, 0x1, UPT ;  /* 0x000000011100788c */ /* 0x000fe4000bf05270 */
[----:B------:R-:W-:Y:S02]  /*4c30*/  UP2UR UR21, UPR, URZ, 0x2 ;  /* 0x00000002ff157883 */ /* 0x000fe40008000000 */
[----:B------:R-:W-:Y:S02]  /*4c40*/  UISETP.NE.AND UP1, UPT, UR39, 0x1, UPT ;  /* 0x000000012700788c */ /* 0x000fe4000bf25270 */
[----:B------:R-:W-:Y:S02]  /*4c50*/  UIMAD.WIDE.U32 UR12, UR4, UR18, URZ ;  /* 0x00000012040c72a5 */ /* 0x000fe4000f8e00ff */
[----:B------:R-:W-:Y:S01]  /*4c60*/  USEL UR7, UR44, UR55, !UP0 ;  /* 0x000000372c077287 */ /* 0x000fe2000c000000 */
[----:B------:R-:W-:Y:S02]  /*4c70*/  UMOV UR5, UR9 ;  /* 0x0000000900057c82 */ /* 0x000fe40008000000 */
[----:B------:R-:W-:Y:S02]  /*4c80*/  USHF.R.U32.HI UR6, URZ, UR57, UR5 ;  /* 0x00000039ff067299 */ /* 0x000fe40008011605 */
[----:B------:R-:W-:Y:S02]  /*4c90*/  UIMAD.WIDE.U32 UR22, UR7, UR18, URZ ;  /* 0x00000012071672a5 */ /* 0x000fe4000f8e00ff */
[----:B------:R-:W-:Y:S02]  /*4ca0*/  USEL UR6, UR15, UR6, !UP2 ;  /* 0x000000060f067287 */ /* 0x000fe4000d000000 */
[----:B------:R-:W-:Y:S01]  /*4cb0*/  UISETP.NE.AND UP2, UPT, UR14, URZ, UPT ;  /* 0x000000ff0e00728c */ /* 0x000fe2000bf45270 */
[----:B------:R-:W-:Y:S01]  /*4cc0*/  UMOV UR5, UR11 ;  /* 0x0000000b00057c82 */ /* 0x000fe20008000000 */
[----:B------:R-:W-:Y:S02]  /*4cd0*/  UIMAD.WIDE.U32 UR10, UR6, UR18, URZ ;  /* 0x00000012060a72a5 */ /* 0x000fe4000f8e00ff */
[----:B------:R-:W-:Y:S03]  /*4ce0*/  USHF.R.U32.HI UR8, URZ, UR29, UR5 ;  /* 0x0000001dff087299 */ /* 0x000fe60008011605 */
[----:B------:R-:W-:Y:S02]  /*4cf0*/  UMOV UR5, UR13 ;  /* 0x0000000d00057c82 */ /* 0x000fe40008000000 */
[----:B------:R-:W-:Y:S03]  /*4d00*/  @UP1 USHF.R.U32.HI UR4, URZ, UR19, UR5 ;  /* 0x00000013ff041299 */ /* 0x000fe60008011605 */
[----:B------:R-:W-:Y:S01]  /*4d10*/  UMOV UR5, UR23 ;  /* 0x0000001700057c82 */ /* 0x000fe20008000000 */
[----:B------:R-:W-:Y:S02]  /*4d20*/  UIMAD UR4, UR39, UR4, URZ ;  /* 0x00000004270472a4 */ /* 0x000fe4000f8e02ff */
[----:B------:R-:W-:Y:S02]  /*4d30*/  @UP1 USHF.R.U32.HI UR7, URZ, UR19, UR5 ;  /* 0x00000013ff071299 */ /* 0x000fe40008011605 */
[----:B------:R-:W-:Y:S02]  /*4d40*/  USEL UR5, UR16, UR8, !UP0 ;  /* 0x0000000810057287 */ /* 0x000fe4000c000000 */
[----:B------:R-:W-:Y:S02]  /*4d50*/  UIMAD UR8, UR39, UR7, URZ ;  /* 0x00000007270872a4 */ /* 0x000fe4000f8e02ff */
[----:B------:R-:W-:Y:S03]  /*4d60*/  UISETP.GE.AND UP0, UPT, UR6, UR4, UPT ;  /* 0x000000040600728c */ /* 0x000fe6000bf06270 */
[----:B------:R-:W-:Y:S01]  /*4d70*/  UMOV UR4, UR11 ;  /* 0x0000000b00047c82 */ /* 0x000fe20008000000 */
[----:B------:R-:W-:Y:S02]  /*4d80*/  UISETP.GE.OR UP0, UPT, UR5, UR8, UP0 ;  /* 0x000000080500728c */ /* 0x000fe40008706670 */
[----:B------:R-:W-:Y:S02]  /*4d90*/  USHF.R.U32.HI UR4, URZ, UR19, UR4 ;  /* 0x00000013ff047299 */ /* 0x000fe40008011604 */
[----:B------:R-:W-:Y:S02]  /*4da0*/  UIMAD.WIDE.U32 UR8, UR5, UR18, URZ ;  /* 0x00000012050872a5 */ /* 0x000fe4000f8e00ff */
[----:B------:R-:W-:Y:S04]  /*4db0*/  USEL UR10, UR6, UR4, !UP1 ;  /* 0x00000004060a7287 */ /* 0x000fe8000c800000 */
[----:B------:R-:W-:Y:S01]  /*4dc0*/  UIADD3 UR11, UPT, UPT, -UR10, URZ, URZ ;  /* 0x000000ff0a0b7290 */ /* 0x000fe2000fffe1ff */
[----:B------:R-:W-:Y:S02]  /*4dd0*/  @!UP0 UMOV UR4, UR9 ;  /* 0x0000000900048c82 */ /* 0x000fe40008000000 */
[----:B------:R-:W-:Y:S02]  /*4de0*/  @!UP0 USHF.R.U32.HI UR4, URZ, UR19, UR4 ;  /* 0x00000013ff048299 */ /* 0x000fe40008011604 */
[----:B------:R-:W-:Y:S02]  /*4df0*/  UIMAD UR8, UR39, UR11, UR6 ;  /* 0x0000000b270872a4 */ /* 0x000fe4000f8e0206 */
[----:B------:R-:W-:Y:S02]  /*4e00*/  @!UP0 USEL UR4, UR5, UR4, !UP1 ;  /* 0x0000000405048287 */ /* 0x000fe4000c800000 */
[----:B------:R-:W-:Y:S02]  /*4e10*/  UISETP.NE.AND UP1, UPT, UR21, URZ, UPT ;  /* 0x000000ff1500728c */ /* 0x000fe4000bf25270 */
[----:B------:R-:W-:Y:S02]  /*4e20*/  @!UP0 UIMAD UR8, UR7, UR8, UR4 ;  /* 0x00000008070882a4 */ /* 0x000fe4000f8e0204 */
[----:B------:R-:W-:Y:S02]  /*4e30*/  @!UP0 UIADD3 UR9, UPT, UPT, UR10, -UR4, URZ ;  /* 0x800000040a098290 */ /* 0x000fe4000fffe0ff */
[----:B------:R-:W-:Y:S02]  /*4e40*/  UIADD3 UR4, UPT, UPT, -UR5, URZ, URZ ;  /* 0x000000ff05047290 */ /* 0x000fe4000fffe1ff */
[----:B------:R-:W-:Y:S02]  /*4e50*/  UIADD3 UR7, UPT, UPT, -UR6, URZ, URZ ;  /* 0x000000ff06077290 */ /* 0x000fe4000fffe1ff */
[----:B------:R-:W-:Y:S02]  /*4e60*/  @!UP0 UIMAD UR6, UR9, UR39, UR5 ;  /* 0x00000027090682a4 */ /* 0x000fe4000f8e0205 */
[----:B------:R-:W-:Y:S02]  /*4e70*/  UIMAD UR16, UR17, UR4, UR16 ;  /* 0x00000004111072a4 */ /* 0x000fe4000f8e0210 */
[----:B------:R-:W-:Y:S01]  /*4e80*/  UIMAD UR15, UR30, UR7, UR15 ;  /* 0x000000071e0f72a4 */ /* 0x000fe2000f8e020f */
[----:B------:R-:W-:Y:S02]  /*4e90*/  @!UP0 UMOV UR5, UR8 ;  /* 0x0000000800058c82 */ /* 0x000fe40008000000 */
[----:B------:R-:W-:Y:S02]  /*4ea0*/  UIMAD UR16, UR5, UR17, UR16 ;  /* 0x00000011051072a4 */ /* 0x000fe4000f8e0210 */
[----:B------:R-:W-:Y:S11]  /*4eb0*/  UIMAD UR15, UR6, UR30, UR15 ;  /* 0x0000001e060f72a4 */ /* 0x000ff6000f8e020f */
[----:B------:R-:W-:Y:S01]  /*4ec0*/  @!UPT UIADD3 URZ, UPT, UPT, URZ, URZ, URZ ;  /* 0x000000fffffff290 */ /* 0x000fe2000fffe0ff */
.L_x_75:
[----:B------:R-:W1:Y:S01]  /*4ed0*/  @!UP3 LDCU.128 UR8, c[0x0][0xc10] ;  /* 0x00018200ff08b7ac */ /* 0x000e620008000c00 */
[----:B------:R-:W-:Y:S02]  /*4ee0*/  ISETP.NE.U32.AND P1, PT, RZ, UR26, PT ;  /* 0x0000001aff007c0c */ /* 0x000fe4000bf25070 */
[----:B------:R-:W-:Y:S02]  /*4ef0*/  SHF.L.U32 R8, R10, 0x1f, RZ ;  /* 0x0000001f0a087819 */ /* 0x000fe400000006ff */
[----:B------:R-:W-:Y:S01]  /*4f00*/  ISETP.NE.AND.EX P1, PT, RZ, UR27, PT, P1 ;  /* 0x0000001bff007c0c */ /* 0x000fe2000bf25310 */
[----:B------:R-:W2:Y:S01]  /*4f10*/  @!UP3 LDCU UR5, c[0x0][0xc0c] ;  /* 0x00018180ff05b7ac */ /* 0x000ea20008000800 */
[----:B-1----:R-:W-:Y:S07]  /*4f20*/  UIMAD.WIDE.U32 UR6, UR16, UR8, URZ ;  /* 0x00000008100672a5 */ /* 0x002fee000f8e00ff */
[----:B------:R-:W-:Y:S01]  /*4f30*/  @!UP3 UMOV UR4, UR7 ;  /* 0x000000070004bc82 */ /* 0x000fe20008000000 */
[----:B--2---:R-:W-:Y:S02]  /*4f40*/  @!UP3 UISETP.NE.AND UP0, UPT, UR5, 0x1, UPT ;  /* 0x000000010500b88c */ /* 0x004fe4000bf05270 */
[----:B------:R-:W-:Y:S02]  /*4f50*/  @!UP3 USHF.R.U32.HI UR4, URZ, UR9, UR4 ;  /* 0x00000009ff04b299 */ /* 0x000fe40008011604 */
[----:B------:R-:W-:Y:S02]  /*4f60*/  UIMAD.WIDE.U32 UR6, UR15, UR11, URZ ;  /* 0x0000000b0f0672a5 */ /* 0x000fe4000f8e00ff */
[----:B------:R-:W-:Y:S02]  /*4f70*/  @!UP3 USEL UR8, UR16, UR4, !UP0 ;  /* 0x000000041008b287 */ /* 0x000fe4000c000000 */
[----:B------:R-:W-:Y:S03]  /*4f80*/  @!UP3 UISETP.NE.AND UP0, UPT, UR10, 0x1, UPT ;  /* 0x000000010a00b88c */ /* 0x000fe6000bf05270 */
[----:B------:R-:W-:Y:S01]  /*4f90*/  @!UP3 UMOV UR6, UR7 ;  /* 0x000000070006bc82 */ /* 0x000fe20008000000 */
[----:B------:R-:W-:Y:S01]  /*4fa0*/  USHF.L.U32 UR7, UR24, 0x7, URZ ;  /* 0x0000000718077899 */ /* 0x000fe200080006ff */
[----:B------:R-:W1:Y:S02]  /*4fb0*/  @!UP3 LDCU UR4, c[0x0][0xc20] ;  /* 0x00018400ff04b7ac */ /* 0x000e640008000800 */
[----:B-1----:R-:W-:Y:S04]  /*4fc0*/  @!UP3 USHF.R.U32.HI UR6, URZ, UR4, UR6 ;  /* 0x00000004ff06b299 */ /* 0x002fe80008011606 */
[----:B------:R-:W-:Y:S04]  /*4fd0*/  @!UP3 USEL UR6, UR15, UR6, !UP0 ;  /* 0x000000060f06b287 */ /* 0x000fe8000c000000 */
[----:B------:R-:W-:Y:S02]  /*4fe0*/  @!UP3 UIADD3 UR4, UPT, UPT, -UR8, UR6, URZ ;  /* 0x000000060804b290 */ /* 0x000fe4000fffe1ff */
[----:B------:R-:W-:Y:S02]  /*4ff0*/  @!UP3 UIADD3 UR6, UPT, UPT, UR8, -UR6, URZ ;  /* 0x800000060806b290 */ /* 0x000fe4000fffe0ff */
[----:B------:R-:W-:Y:S02]  /*5000*/  @!UP3 UIMAD UR16, UR4, UR5, UR16 ;  /* 0x000000050410b2a4 */ /* 0x000fe4000f8e0210 */
[----:B------:R-:W-:Y:S01]  /*5010*/  @!UP3 UIMAD UR15, UR6, UR10, UR15 ;  /* 0x0000000a060fb2a4 */ /* 0x000fe2000f8e020f */
[----:B------:R-:W-:Y:S11]  /*5020*/  BRA.U UP4, `(.L_x_76) ;  /* 0x0000000104107547 */ /* 0x000ff6000b800000 */
[----:B------:R-:W-:Y:S04]  /*5030*/  MOV R2, UR56 ;  /* 0x0000003800027c02 */ /* 0x000fe80008000f00 */
[----:B------:R-:W-:Y:S04]  /*5040*/  SHF.L.U32 R2, R2, 0x1f, RZ ;  /* 0x0000001f02027819 */ /* 0x000fe800000006ff */
[----:B------:R-:W1:Y:S02]  /*5050*/  SYNCS.PHASECHK.TRANS64.TRYWAIT P2, [UR20+0x158], R2 ;  /* 0x00015802ff0075a7 */ /* 0x000e640008041114 */
[----:B-1----:R-:W-:Y:S05]  /*5060*/  @!P2 BRA `(.L_x_77) ;  /* 0x0000004c0030a947 */ /* 0x002fea0003800000 */
.L_x_76:
[----:B------:R-:W-:Y:S05]  /*5070*/  BRA.U !UP6, `(.L_x_78) ;  /* 0x000000010e387547 */ /* 0x000fea000b800000 */
[----:B------:R-:W-:Y:S01]  /*5080*/  UPLOP3.LUT UP1, UPT, UPT, UPT, UP5, 0x80, 0x8 ;  /* 0x000000000008789c */ /* 0x000fe20003f2f050 */
[----:B-1----:R-:W-:Y:S01]  /*5090*/  HFMA2 R0, -RZ, RZ, 0, 5.9604644775390625e-08 ;  /* 0x00000001ff007431 */ /* 0x002fe200000001ff */
[----:B------:R-:W1:Y:S01]  /*50a0*/  LDCU.64 UR8, c[0x0][0x358] ;  /* 0x00006b00ff0877ac */ /* 0x000e620008000a00 */
[----:B------:R-:W-:Y:S03]  /*50b0*/  IMAD.MOV.U32 R51, RZ, RZ, 0x1 ;  /* 0x00000001ff337424 */ /* 0x000fe600078e00ff */
[----:B------:R-:W-:Y:S05]  /*50c0*/  PLOP3.LUT P2, PT, PT, PT, UP1, 0x80, 0x8 ;  /* 0x000000000008781c */ /* 0x000fea0003f4f018 */
[----:B------:R-:W2:Y:S01]  /*50d0*/  @UP1 LDCU.64 UR4, c[0x0][0x988] ;  /* 0x00013100ff0417ac */ /* 0x000ea20008000a00 */
[----:B------:R-:W-:Y:S07]  /*50e0*/  @UP1 UIMAD UR6, UR52, UR26, URZ ;  /* 0x0000001a340612a4 */ /* 0x000fee000f8e02ff */
[----:B------:R-:W-:Y:S01]  /*50f0*/  @!P2 PRMT R51, R0, 0x7610, R51 ;  /* 0x000076100033a816 */ /* 0x000fe20000000033 */
[----:B--2---:R-:W-:Y:S06]  /*5100*/  @UP1 UIMAD.WIDE UR4, UR6, 0x4, UR4 ;  /* 0x00000004060418a5 */ /* 0x004fec000f8e0204 */
[----:B------:R-:W-:Y:S01]  /*5110*/  IMAD.U32 R14, RZ, RZ, UR4 ;  /* 0x00000004ff0e7e24 */ /* 0x000fe2000f8e00ff */
[----:B------:R-:W-:Y:S04]  /*5120*/  MOV R15, UR5 ;  /* 0x00000005000f7c02 */ /* 0x000fe80008000f00 */
[----:B------:R-:W2:Y:S01]  /*5130*/  @!UP1 LDCU UR4, c[0x0][0x980] ;  /* 0x00013000ff0497ac */ /* 0x000ea20008000800 */
[----:B-1---5:R3:W5:Y:S02]  /*5140*/  @P2 LDG.E R27, desc[UR8][R14.64] ;  /* 0x000000080e1b2981 */ /* 0x022764000c1e1900 */
[----:B--23--:R-:W-:Y:S07]  /*5150*/  @!P2 IMAD.U32 R27, RZ, RZ, UR4 ;  /* 0x00000004ff1bae24 */ /* 0x00cfee000f8e00ff */
.L_x_78:
[----:B-----5:R-:W-:Y:S01]  /*5160*/  @!P1 FSETP.EQ.AND P3, PT, R27, RZ, PT ;  /* 0x000000ff1b00920b */ /* 0x020fe20003f62000 */
[----:B------:R-:W-:Y:S01]  /*5170*/  @!UPT UIADD3 URZ, UPT, UPT, URZ, URZ, URZ ;  /* 0x000000fffffff290 */ /* 0x000fe2000fffe0ff */
[----:B------:R-:W-:Y:S11]  /*5180*/  @!P1 BRA `(.L_x_79) ;  /* 0x0000000000149947 */ /* 0x000ff60003800000 */
[----:B------:R-:W-:Y:S02]  /*5190*/  LOP3.LUT P1, RZ, R51, 0xff, RZ, 0xc0, !PT ;  /* 0x000000ff33ff7812 */ /* 0x000fe4000782c0ff */
[----:B------:R-:W-:Y:S04]  /*51a0*/  PLOP3.LUT P3, PT, PT, PT, UP1, 0x80, 0x8 ;  /* 0x000000000008781c */ /* 0x000fe80003f6f018 */
[----:B------:R-:W-:Y:S07]  /*51b0*/  PLOP3.LUT P3, PT, P3, PT, PT, 0x8, 0x80 ;  /* 0x000000000080781c */ /* 0x000fee0001f6e170 */
[----:B------:R-:W-:Y:S11]  /*51c0*/  @P1 FSETP.EQ.AND P3, PT, R27, RZ, PT ;  /* 0x000000ff1b00120b */ /* 0x000ff60003f62000 */
[----:B------:R-:W-:Y:S02]  /*51d0*/  @!UPT UIADD3 URZ, UPT, UPT, URZ, URZ, URZ ;  /* 0x000000fffffff290 */ /* 0x000fe4000fffe0ff */
.L_x_79:
[----:B------:R-:W-:Y:S01]  /*51e0*/  USHF.L.U32 UR11, UR51, 0x6, URZ ;  /* 0x00000006330b7899 */ /* 0x000fe200080006ff */
[----:B------:R-:W2:Y:S01]  /*51f0*/  SYNCS.PHASECHK.TRANS64.TRYWAIT P1, [UR20+0x130], R8 ;  /* 0x00013008ff0075a7 */ /* 0x000ea20008021114 */
[----:B------:R-:W-:Y:S02]  /*5200*/  UISETP.NE.AND UP0, UPT, UR32, 0x1, UPT ;  /* 0x000000012000788c */ /* 0x000fe4000bf05270 */
[----:B------:R-:W-:Y:S01]  /*5210*/  UIMAD.WIDE.U32 UR4, UR11, UR33, URZ ;  /* 0x000000210b0472a5 */ /* 0x000fe2000f8e00ff */
[----:B------:R-:W-:Y:S04]  /*5220*/  ELECT P2, URZ, PT ;  /* 0x0000000000ff782f */ /* 0x000fe80003840000 */
[----:B------:R-:W-:Y:S02]  /*5230*/  PLOP3.LUT P2, PT, P3, P2, PT, 0xf2, 0x2f ;  /* 0x00000000002f781c */ /* 0x000fe40001f45e72 */
[----:B------:R-:W-:Y:S02]  /*5240*/  UMOV UR4, UR5 ;  /* 0x0000000500047c82 */ /* 0x000fe40008000000 */
[----:B------:R-:W-:Y:S04]  /*5250*/  USHF.R.U32.HI UR4, URZ, UR34, UR4 ;  /* 0x00000022ff047299 */ /* 0x000fe80008011604 */
[----:B------:R-:W-:Y:S02]  /*5260*/  USEL UR12, UR11, UR4, !UP0 ;  /* 0x000000040b0c7287 */ /* 0x000fe4000c000000 */
[----:B------:R-:W-:Y:S02]  /*5270*/  UISETP.NE.AND UP0, UPT, UR35, 0x1, UPT ;  /* 0x000000012300788c */ /* 0x000fe4000bf05270 */
[----:B------:R-:W-:Y:S02]  /*5280*/  UIMAD.WIDE.U32 UR4, UR12, UR40, URZ ;  /* 0x000000280c0472a5 */ /* 0x000fe4000f8e00ff */
[----:B------:R-:W-:Y:S01]  /*5290*/  UIADD3 UR6, UPT, UPT, -UR12, URZ, URZ ;  /* 0x000000ff0c067290 */ /* 0x000fe2000fffe1ff */
[----:B-1----:R-:W-:Y:S03]  /*52a0*/  @!P2 IMAD.MOV.U32 R0, RZ, 0x20, RZ ;  /* 0x00000020ff00a824 */ /* 0x002fe600078e00ff */
[----:B------:R-:W-:Y:S01]  /*52b0*/  UIMAD UR11, UR32, UR6, UR11 ;  /* 0x00000006200b72a4 */ /* 0x000fe2000f8e020b */
[----:B------:R-:W-:Y:S01]  /*52c0*/  @!P2 IMAD.MOV.U32 R0, RZ, 0x400, R0 ;  /* 0x00000400ff00a824 */ /* 0x000fe200078e0000 */
[----:B------:R-:W-:Y:S02]  /*52d0*/  UMOV UR4, UR5 ;  /* 0x0000000500047c82 */ /* 0x000fe40008000000 */
[----:B------:R-:W-:Y:S04]  /*52e0*/  USHF.R.U32.HI UR4, URZ, UR41, UR4 ;  /* 0x00000029ff047299 */ /* 0x000fe80008011604 */
[----:B------:R-:W-:Y:S02]  /*52f0*/  USEL UR13, UR12, UR4, !UP0 ;  /* 0x000000040c0d7287 */ /* 0x000fe4000c000000 */
[----:B------:R-:W-:Y:S02]  /*5300*/  UISETP.NE.AND UP0, UPT, UR42, 0x1, UPT ;  /* 0x000000012a00788c */ /* 0x000fe4000bf05270 */
[----:B------:R-:W-:Y:S07]  /*5310*/  UIMAD.WIDE.U32 UR4, UR13, UR43, URZ ;  /* 0x0000002b0d0472a5 */ /* 0x000fee000f8e00ff */
[----:B------:R-:W-:Y:S02]  /*5320*/  UMOV UR4, UR5 ;  /* 0x0000000500047c82 */ /* 0x000fe40008000000 */
[----:B------:R-:W-:Y:S04]  /*5330*/  USHF.R.U32.HI UR4, URZ, UR58, UR4 ;  /* 0x0000003aff047299 */ /* 0x000fe80008011604 */
[----:B------:R-:W-:Y:S02]  /*5340*/  USEL UR14, UR13, UR4, !UP0 ;  /* 0x000000040d0e7287 */ /* 0x000fe4000c000000 */
[----:B------:R-:W-:Y:S02]  /*5350*/  UIADD3 UR4, UPT, UPT, -UR13, URZ, URZ ;  /* 0x000000ff0d047290 */ /* 0x000fe4000fffe1ff */
[----:B------:R-:W-:Y:S02]  /*5360*/  UIADD3 UR5, UPT, UPT, -UR14, URZ, URZ ;  /* 0x000000ff0e057290 */ /* 0x000fe4000fffe1ff */
[----:B------:R-:W-:Y:S02]  /*5370*/  UIMAD UR12, UR35, UR4, UR12 ;  /* 0x00000004230c72a4 */ /* 0x000fe4000f8e020c */
[----:B------:R-:W-:Y:S01]  /*5380*/  UIMAD UR13, UR42, UR5, UR13 ;  /* 0x000000052a0d72a4 */ /* 0x000fe2000f8e020d */
[----:B--2---:R-:W-:Y:S11]  /*5390*/  @!P1 BRA `(.L_x_80) ;  /* 0x00000048007c9947 */ /* 0x004ff60003800000 */
.L_x_190:
[----:B------:R-:W-:Y:S01]  /*53a0*/  @!P2 R2UR UR4, R0 ;  /* 0x000000000004a2ca */ /* 0x000fe200000e0000 */
[----:B------:R-:W-:Y:S01]  /*53b0*/  VOTEU.ALL UP0, P2 ;  /* 0x0000000000ff7886 */ /* 0x000fe20001000000 */
[----:B-1----:R-:W-:Y:S04]  /*53c0*/  @!P2 IADD3 R2, P1, PT, R12, 0x680, RZ ;  /* 0x000006800c02a810 */ /* 0x002fe80007f3e0ff */
[----:B------:R-:W-:Y:S01]  /*53d0*/  @!P2 R2UR UR5, R2 ;  /* 0x000000000205a2ca */ /* 0x000fe200000e0000 */
[----:B------:R-:W-:Y:S01]  /*53e0*/  @!P2 IMAD.X R0, RZ, RZ, R13, P1 ;  /* 0x000000ffff00a224 */ /* 0x000fe200008e060d */
[----:B------:R-:W-:Y:S05]  /*53f0*/  @!UP0 UIADD3 UR8, UPT, UPT, UR20, 0x200, URZ ;  /* 0x0000020014088890 */ /* 0x000fea000fffe0ff */
[----:B------:R-:W-:Y:S01]  /*5400*/  @!UP0 UPRMT UR6, UR4, 0x5410, URZ ;  /* 0x0000541004068896 */ /* 0x000fe200080000ff */
[----:B------:R-:W-:Y:S01]  /*5410*/  @!P2 R2UR UR4, R0 ;  /* 0x000000000004a2ca */ /* 0x000fe200000e0000 */
[----:B------:R-:W-:Y:S01]  /*5420*/  VOTEU.ALL UP0, P2 ;  /* 0x0000000000ff7886 */ /* 0x000fe20001000000 */
[----:B------:R-:W-:Y:S03]  /*5430*/  @!P2 IMAD.MOV.U32 R0, RZ, RZ, 0x1000 ;  /* 0x00001000ff00a424 */ /* 0x000fe600078e00ff */
[----:B------:R-:W-:Y:S01]  /*5440*/  IMAD.U32 R14, RZ, RZ, UR5 ;  /* 0x00000005ff0e7e24 */ /* 0x000fe2000f8e00ff */
[----:B------:R-:W-:Y:S01]  /*5450*/  @!UP0 UMOV UR9, UR37 ;  /* 0x0000002500098c82 */ /* 0x000fe20008000000 */
[----:B------:R-:W-:Y:S06]  /*5460*/  @!UP0 UMOV UR10, UR7 ;  /* 0x00000007000a8c82 */ /* 0x000fec0008000000 */
[----:B------:R-:W-:Y:S01]  /*5470*/  IMAD.U32 R15, RZ, RZ, UR4 ;  /* 0x00000004ff0f7e24 */ /* 0x000fe2000f8e00ff */
[----:B------:R-:W-:Y:S04]  /*5480*/  @!P2 R2UR UR4, R14 ;  /* 0x000000000e04a2ca */ /* 0x000fe800000e0000 */
[----:B------:R-:W-:Y:S11]  /*5490*/  @!P2 R2UR UR5, R15 ;  /* 0x000000000f05a2ca */ /* 0x000ff600000e0000 */
[----:B------:R-:W-:Y:S02]  /*54a0*/  @!UPT UIADD3 URZ, UPT, UPT, URZ, URZ, URZ ;  /* 0x000000fffffff290 */ /* 0x000fe4000fffe0ff */
[----:B------:R1:W-:Y:S01]  /*54b0*/  @!UP0 UTMALDG.5D.IM2COL [UR8], [UR4], UR6 ;  /* 0x00000008040083b4 */ /* 0x0003e20008060006 */
[----:B------:R2:W-:Y:S01]  /*54c0*/  @!P2 SYNCS.ARRIVE.TRANS64.RED.A0TR RZ, [UR20+0x110], R0 ;  /* 0x00011000ffffa9a7 */ /* 0x0005e20008300414 */
[----:B------:R-:W-:Y:S01]  /*54d0*/  SYNCS.ARRIVE.TRANS64.RED.A1T0 RZ, [UR53], RZ ;  /* 0x000000ffffff79a7 */ /* 0x000fe20008100435 */
[----:B--2---:R-:W-:Y:S01]  /*54e0*/  @!P2 IMAD.MOV.U32 R0, RZ, 0x20, RZ ;  /* 0x00000020ff00a824 */ /* 0x004fe200078e00ff */
[----:B------:R-:W2:Y:S03]  /*54f0*/  SYNCS.PHASECHK.TRANS64.TRYWAIT P1, [UR20+0x138], R8 ;  /* 0x00013808ff0075a7 */ /* 0x000ea60008021114 */
[----:B------:R-:W-:Y:S01]  /*5500*/  @!P2 IMAD.MOV.U32 R0, RZ, 0x400, R0 ;  /* 0x00000400ff00a824 */ /* 0x000fe200078e0000 */
[----:B-12---:R-:W-:Y:S06]  /*5510*/  @!P1 BRA `(.L_x_81) ;  /* 0x0000004800349947 */ /* 0x006fec0003800000 */
.L_x_192:
[----:B------:R-:W-:Y:S01]  /*5520*/  @!P2 R2UR UR4, R0 ;  /* 0x000000000004a2ca */ /* 0x000fe200000e0000 */
[----:B------:R-:W-:Y:S01]  /*5530*/  VOTEU.ALL UP0, P2 ;  /* 0x0000000000ff7886 */ /* 0x000fe20001000000 */
[----:B-1----:R-:W-:Y:S04]  /*5540*/  @!P2 IADD3 R2, P1, PT, R12, 0x680, RZ ;  /* 0x000006800c02a810 */ /* 0x002fe80007f3e0ff */
[----:B------:R-:W-:Y:S01]  /*5550*/  @!P2 R2UR UR5, R2 ;  /* 0x000000000205a2ca */ /* 0x000fe200000e0000 */
[----:B------:R-:W-:Y:S01]  /*5560*/  @!P2 IMAD.X R0, RZ, RZ, R13, P1 ;  /* 0x000000ffff00a224 */ /* 0x000fe200008e060d */
[----:B------:R-:W-:Y:S02]  /*5570*/  @!UP0 UIADD3 UR10, UPT, UPT, UR7, 0x20, URZ ;  /* 0x00000020070a8890 */ /* 0x000fe4000fffe0ff */
[----:B------:R-:W-:Y:S03]  /*5580*/  @!UP0 UIADD3 UR8, UPT, UPT, UR20, 0x1200, URZ ;  /* 0x0000120014088890 */ /* 0x000fe6000fffe0ff */
[----:B------:R-:W-:Y:S01]  /*5590*/  @!UP0 UPRMT UR6, UR4, 0x5410, URZ ;  /* 0x0000541004068896 */ /* 0x000fe200080000ff */
[----:B------:R-:W-:Y:S01]  /*55a0*/  @!P2 R2UR UR4, R0 ;  /* 0x000000000004a2ca */ /* 0x000fe200000e0000 */
[----:B------:R-:W-:Y:S01]  /*55b0*/  VOTEU.ALL UP0, P2 ;  /* 0x0000000000ff7886 */ /* 0x000fe20001000000 */
[----:B------:R-:W-:Y:S03]  /*55c0*/  @!P2 IMAD.MOV.U32 R0, RZ, RZ, 0x1000 ;  /* 0x00001000ff00a424 */ /* 0x000fe600078e00ff */
[----:B------:R-:W-:Y:S01]  /*55d0*/  IMAD.U32 R14, RZ, RZ, UR5 ;  /* 0x00000005ff0e7e24 */ /* 0x000fe2000f8e00ff */
[----:B------:R-:W-:Y:S07]  /*55e0*/  @!UP0 UMOV UR9, UR36 ;  /* 0x0000002400098c82 */ /* 0x000fee0008000000 */
        /* <DEDUP_REMOVED lines=11> */
.L_x_194:
[----:B------:R-:W-:Y:S01]  /*56a0*/  @!P2 R2UR UR4, R0 ;  /* 0x000000000004a2ca */ /* 0x000fe200000e0000 */
[----:B------:R-:W-:Y:S01]  /*56b0*/  VOTEU.ALL UP0, P2 ;  /* 0x0000000000ff7886 */ /* 0x000fe20001000000 */
[----:B-1----:R-:W-:Y:S02]  /*56c0*/  @!P2 IADD3 R2, P1, PT, R12, 0x680, RZ ;  /* 0x000006800c02a810 */ /* 0x002fe40007f3e0ff */
[----:B------:R-:W-:Y:S02]  /*56d0*/  @P0 SHF.R.U32.HI R4, RZ, 0x10, R5 ;  /* 0x00000010ff040819 */ /* 0x000fe40000011605 */
[----:B------:R-:W-:Y:S01]  /*56e0*/  @!P2 R2UR UR5, R2 ;  /* 0x000000000205a2ca */ /* 0x000fe200000e0000 */
[----:B------:R-:W-:Y:S01]  /*56f0*/  @!P2 IMAD.X R0, RZ, RZ, R13, P1 ;  /* 0x000000ffff00a224 */ /* 0x000fe200008e060d */
[----:B------:R-:W-:Y:S01]  /*5700*/  @!UP0 UIADD3 UR10, UPT, UPT, UR7, 0x40, URZ ;  /* 0x00000040070a8890 */ /* 0x000fe2000fffe0ff */
[----:B------:R-:W-:Y:S01]  /*5710*/  @P0 R2UR UR52, R4 ;  /* 0x00000000043402ca */ /* 0x000fe200000e0000 */
        /* <DEDUP_REMOVED lines=14> */
[----:B------:R-:W2:Y:S02]  /*5800*/  SYNCS.PHASECHK.TRANS64.TRYWAIT P1, [UR20+0x148], R8 ;  /* 0x00014808ff0075a7 */ /* 0x000ea40008021114 */
[----:B-12---:R-:W-:Y:S05]  /*5810*/  @!P1 BRA `(.L_x_83) ;  /* 0x0000004400a49947 */ /* 0x006fea0003800000 */
.L_x_196:
[----:B-1----:R-:W-:Y:S01]  /*5820*/  @!P2 IMAD.MOV.U32 R0, RZ, 0x20, RZ ;  /* 0x00000020ff00a824 */ /* 0x002fe200078e00ff */
[----:B------:R-:W-:Y:S01]  /*5830*/  @!P2 IADD3 R2, P0, PT, R12, 0x680, RZ ;  /* 0x000006800c02a810 */ /* 0x000fe20007f1e0ff */
[----:B------:R-:W-:Y:S01]  /*5840*/  VOTEU.ALL UP0, P2 ;  /* 0x0000000000ff7886 */ /* 0x000fe20001000000 */
[----:B------:R-:W-:Y:S01]  /*5850*/  LOP3.LUT R10, R10, 0x1, RZ, 0x3c, !PT ;  /* 0x000000010a0a7812 */ /* 0x000fe200078e3cff */
[----:B------:R-:W-:Y:S01]  /*5860*/  @!P2 IMAD.MOV.U32 R0, RZ, 0x400, R0 ;  /* 0x00000400ff00a824 */ /* 0x000fe200078e0000 */
[----:B------:R-:W-:Y:S01]  /*5870*/  @!P2 R2UR UR5, R2 ;  /* 0x000000000205a2ca */ /* 0x000fe200000e0000 */
[----:B------:R-:W-:Y:S01]  /*5880*/  UIADD3 UR24, UPT, UPT, UR15, UR46, URZ ;  /* 0x0000002e0f187290 */ /* 0x000fe2000fffe0ff */
[----:B------:R-:W-:Y:S01]  /*5890*/  LOP3.LUT R9, R9, 0x1, RZ, 0x3c, !PT ;  /* 0x0000000109097812 */ /* 0x000fe200078e3cff */
[----:B------:R-:W-:Y:S01]  /*58a0*/  @!UP0 UIADD3 UR8, UPT, UPT, UR20, 0x3200, URZ ;  /* 0x0000320014088890 */ /* 0x000fe2000fffe0ff */
[----:B------:R-:W-:Y:S01]  /*58b0*/  @!P2 R2UR UR4, R0 ;  /* 0x000000000004a2ca */ /* 0x000fe200000e0000 */
[----:B------:R-:W-:Y:S01]  /*58c0*/  @!P2 IMAD.X R0, RZ, RZ, R13, P0 ;  /* 0x000000ffff00a224 */ /* 0x000fe200000e060d */
[----:B------:R-:W-:Y:S02]  /*58d0*/  @!UP0 UIADD3 UR10, UPT, UPT, UR7, 0x60, URZ ;  /* 0x00000060070a8890 */ /* 0x000fe4000fffe0ff */
[----:B------:R-:W-:Y:S02]  /*58e0*/  @!UP0 UIADD3 UR9, UPT, UPT, UR20, 0x128, URZ ;  /* 0x0000012814098890 */ /* 0x000fe4000fffe0ff */
[----:B------:R-:W-:Y:S02]  /*58f0*/  UIADD3 UR51, UPT, UPT, UR16, UR45, URZ ;  /* 0x0000002d10337290 */ /* 0x000fe4000fffe0ff */
[----:B------:R-:W-:Y:S01]  /*5900*/  UPLOP3.LUT UP4, UPT, UPT, UPT, UPT, 0x80, 0x8 ;  /* 0x000000000008789c */ /* 0x000fe20003f8f070 */
[----:B------:R-:W-:Y:S04]  /*5910*/  IMAD.U32 R4, RZ, RZ, UR5 ;  /* 0x00000005ff047e24 */ /* 0x000fe8000f8e00ff */
[----:B------:R-:W-:Y:S01]  /*5920*/  @!UP0 UPRMT UR6, UR4, 0x5410, URZ ;  /* 0x0000541004068896 */ /* 0x000fe200080000ff */
[----:B------:R-:W-:Y:S01]  /*5930*/  @!P2 R2UR UR4, R0 ;  /* 0x000000000004a2ca */ /* 0x000fe200000e0000 */
[----:B------:R-:W-:Y:S11]  /*5940*/  VOTEU.ALL UP0, P2 ;  /* 0x0000000000ff7886 */ /* 0x000ff60001000000 */
[----:B------:R-:W-:Y:S01]  /*5950*/  @!UPT UIADD3 URZ, UPT, UPT, URZ, URZ, URZ ;  /* 0x000000fffffff290 */ /* 0x000fe2000fffe0ff */
[----:B------:R-:W-:Y:S01]  /*5960*/  IMAD.U32 R5, RZ, RZ, UR4 ;  /* 0x00000004ff057e24 */ /* 0x000fe2000f8e00ff */
[----:B------:R-:W-:Y:S04]  /*5970*/  @!P2 R2UR UR4, R4 ;  /* 0x000000000404a2ca */ /* 0x000fe800000e0000 */
[----:B------:R-:W-:Y:S11]  /*5980*/  @!P2 R2UR UR5, R5 ;  /* 0x000000000505a2ca */ /* 0x000ff600000e0000 */
[----:B------:R-:W-:Y:S02]  /*5990*/  @!UPT UIADD3 URZ, UPT, UPT, URZ, URZ, URZ ;  /* 0x000000fffffff290 */ /* 0x000fe4000fffe0ff */
[----:B------:R1:W-:Y:S01]  /*59a0*/  @!UP0 UTMALDG.5D.IM2COL [UR8], [UR4], UR6 ;  /* 0x00000008040083b4 */ /* 0x0003e20008060006 */
[----:B------:R1:W-:Y:S01]  /*59b0*/  @!P2 SYNCS.ARRIVE.TRANS64.RED.A0TR RZ, [UR20+0x128], R3 ;  /* 0x00012803ffffa9a7 */ /* 0x0003e20008300414 */
[----:B------:R-:W-:Y:S01]  /*59c0*/  SYNCS.ARRIVE.TRANS64.RED.A1T0 RZ, [UR48], RZ ;  /* 0x000000ffffff79a7 */ /* 0x000fe20008100430 */
[----:B------:R-:W-:Y:S05]  /*59d0*/  BRA.U UP2, `(.L_x_84) ;  /* 0xfffffff1021c7547 */ /* 0x000fea000b83ffff */
[----:B------:R-:W-:-:S04]  /*59e0*/  SHF.L.U32 R2, R10, 0x1f, RZ ;  /* 0x0000001f0a027819 */ /* 0x000fc800000006ff */
[----:B------:R-:W2:Y:S02]  /*59f0*/  SYNCS.PHASECHK.TRANS64.TRYWAIT P0, [UR20+0x130], R2 ;  /* 0x00013002ff0075a7 */ /* 0x000ea40008001114 */
[----:B--2---:R-:W-:Y:S05]  /*5a00*/  @!P0 BRA `(.L_x_85) ;  /* 0x0000004400408947 */ /* 0x004fea0003800000 */
.L_x_198:
[----:B------:R-:W3:Y:S02]  /*5a10*/  SYNCS.PHASECHK.TRANS64.TRYWAIT P0, [UR20+0x138], R2 ;  /* 0x00013802ff0075a7 */ /* 0x000ee40008001114 */
[----:B---3--:R-:W-:Y:S05]  /*5a20*/  @!P0 BRA `(.L_x_86) ;  /* 0x0000004400508947 */ /* 0x008fea0003800000 */
.L_x_200:
[----:B------:R-:W3:Y:S02]  /*5a30*/  SYNCS.PHASECHK.TRANS64.TRYWAIT P0, [UR20+0x140], R2 ;  /* 0x00014002ff0075a7 */ /* 0x000ee40008001114 */
[----:B---3--:R-:W-:Y:S05]  /*5a40*/  @!P0 BRA `(.L_x_87) ;  /* 0x0000004400608947 */ /* 0x008fea0003800000 */
.L_x_202:
[----:B--2---:R-:W-:-:S07]  /*5a50*/  MOV R0, UR20 ;  /* 0x0000001400007c02 */ /* 0x004fce0008000f00 */
.L_x_88:
[----:B--2---:R-:W-:-:S04]  /*5a60*/  SHF.L.U32 R2, R10, 0x1f, RZ ;  /* 0x0000001f0a027819 */ /* 0x004fc800000006ff */
[----:B------:R2:W3:Y:S03]  /*5a70*/  SYNCS.PHASECHK.TRANS64.TRYWAIT P0, [R0+URZ+0x148], R2 ;  /* 0x00014802000075a7 */ /* 0x0004e600080011ff */
[----:B---3--:R-:W-:Y:S05]  /*5a80*/  @!P0 NANOSLEEP.SYNCS 0x989680 ;  /* 0x009896800000895d */ /* 0x008fea0003900000 */
[----:B------:R-:W3:Y:S02]  /*5a90*/  @!P0 SYNCS.PHASECHK.TRANS64 P0, [R0+URZ+0x148], R2 ;  /* 0x00014802000085a7 */ /* 0x000ee400080010ff */
[----:B-1-3--:R-:W-:Y:S05]  /*5aa0*/  @P0 EXIT ;  /* 0x000000000000094d */ /* 0x00afea0003800000 */
[----:B------:R-:W-:Y:S05]  /*5ab0*/  BRA `(.L_x_88) ;  /* 0xfffffffc00e87947 */ /* 0x000fea000383ffff */
.L_x_73:
[----:B------:R-:W-:-:S06]  /*5ac0*/  UISETP.GE.AND UP0, UPT, UR18, 0x4, UPT ;  /* 0x000000041200788c */ /* 0x000fcc000bf06270 */
[----:B------:R-:W-:-:S13]  /*5ad0*/  PLOP3.LUT P0, PT, PT, PT, UP0, 0x80, 0x8 ;  /* 0x000000000008781c */ /* 0x000fda0003f0f008 */
[----:B-1----:R-:W-:Y:S05]  /*5ae0*/  @!P0 EXIT ;  /* 0x000000000000894d */ /* 0x002fea0003800000 */
[----:B------:R-:W1:Y:S08]  /*5af0*/  S2UR UR4, SR_CgaCtaId ;  /* 0x00000000000479c3 */ /* 0x000e700000008800 */
[----:B------:R-:W-:Y:S01]  /*5b00*/  BAR.SYNC.DEFER_BLOCKING 0x6, 0xa0 ;  /* 0x0182800000007b1d */ /* 0x000fe20000010000 */
[C---:B------:R-:W-:Y:S01]  /*5b10*/  IMAD.SHL.U32 R4, R50.reuse, 0x20, RZ ;  /* 0x0000002032047824 */ /* 0x040fe200078e00ff */
[----:B------:R-:W-:Y:S01]  /*5b20*/  SHF.R.U32.HI R5, RZ, 0x1, R50 ;  /* 0x00000001ff057819 */ /* 0x000fe20000011632 */
[C---:B------:R-:W-:Y:S01]  /*5b30*/  IMAD.SHL.U32 R0, R50.reuse, 0x4, RZ ;  /* 0x0000000432007824 */ /* 0x040fe200078e00ff */
[C---:B------:R-:W-:Y:S01]  /*5b40*/  LOP3.LUT P0, RZ, R50.reuse, 0x4, RZ, 0xc0, !PT ;  /* 0x0000000432ff7812 */ /* 0x040fe2000780c0ff */
[----:B------:R-:W-:Y:S01]  /*5b50*/  IMAD.SHL.U32 R49, R50, 0x10, RZ ;  /* 0x0000001032317824 */ /* 0x000fe200078e00ff */
[----:B------:R-:W-:Y:S01]  /*5b60*/  UMOV UR49, 0x400 ;  /* 0x0000040000317882 */ /* 0x000fe20000000000 */
[----:B------:R-:W-:Y:S01]  /*5b70*/  LOP3.LUT R3, R4, 0xc0, RZ, 0xc0, !PT ;  /* 0x000000c004037812 */ /* 0x000fe200078ec0ff */
[----:B------:R-:W2:Y:S01]  /*5b80*/  LDC.64 R42, c[0x0][0x9b0] ;  /* 0x00026c00ff2a7b82 */ /* 0x000ea20000000a00 */
[----:B------:R-:W-:Y:S01]  /*5b90*/  IMAD.U32 R23, R50, 0x10000, RZ ;  /* 0x0001000032177824 */ /* 0x000fe200078e00ff */
[----:B------:R-:W-:Y:S01]  /*5ba0*/  LOP3.LUT R49, R49, 0x600, RZ, 0xc0, !PT ;  /* 0x0000060031317812 */ /* 0x000fe200078ec0ff */
[----:B------:R-:W-:Y:S01]  /*5bb0*/  IMAD.MOV.U32 R61, RZ, RZ, 0x20 ;  /* 0x00000020ff3d7424 */ /* 0x000fe200078e00ff */
[----:B------:R-:W-:Y:S01]  /*5bc0*/  LOP3.LUT R0, R3, 0x18, R0, 0xf8, !PT ;  /* 0x0000001803007812 */ /* 0x000fe200078ef800 */
[----:B------:R-:W-:Y:S01]  /*5bd0*/  IMAD.MOV.U32 R48, RZ, RZ, 0x1 ;  /* 0x00000001ff307424 */ /* 0x000fe200078e00ff */
[----:B------:R-:W-:Y:S01]  /*5be0*/  LOP3.LUT R49, R49, 0x20, R4, 0xf8, !PT ;  /* 0x0000002031317812 */ /* 0x000fe200078ef804 */
[----:B------:R-:W-:Y:S01]  /*5bf0*/  IMAD.MOV.U32 R22, RZ, RZ, RZ ;  /* 0x000000ffff167224 */ /* 0x000fe200078e00ff */
[----:B------:R-:W3:Y:S01]  /*5c00*/  LDC.64 R40, c[0x0][0x9a8] ;  /* 0x00026a00ff287b82 */ /* 0x000ee20000000a00 */
[----:B------:R-:W-:-:S02]  /*5c10*/  LOP3.LUT R0, R0, 0x8, R5, 0x78, !PT ;  /* 0x0000000800007812 */ /* 0x000fc400078e7805 */
[----:B------:R-:W-:Y:S02]  /*5c20*/  CS2R R46, SRZ ;  /* 0x00000000002e7805 */ /* 0x000fe4000001ff00 */
[----:B------:R-:W-:Y:S01]  /*5c30*/  LOP3.LUT R49, R49, 0x100, R4, 0xf8, !PT ;  /* 0x0000010031317812 */ /* 0x000fe200078ef804 */
[----:B------:R-:W4:Y:S01]  /*5c40*/  LDCU UR61, c[0x0][0x370] ;  /* 0x00006e00ff3d77ac */ /* 0x000f220008000800 */
[----:B------:R-:W-:Y:S02]  /*5c50*/  LOP3.LUT R50, R50, 0x60, RZ, 0xc0, !PT ;  /* 0x0000006032327812 */ /* 0x000fe400078ec0ff */
[----:B------:R-:W-:Y:S01]  /*5c60*/  LOP3.LUT R49, R49, R0, RZ, 0xfc, !PT ;  /* 0x0000000031317212 */ /* 0x000fe200078efcff */
[----:B-1----:R-:W-:Y:S01]  /*5c70*/  ULEA UR49, UR4, UR49, 0x18 ;  /* 0x0000003104317291 */ /* 0x002fe2000f8ec0ff */
[----:B------:R-:W-:Y:S01]  /*5c80*/  LOP3.LUT R23, R23, 0x600000, RZ, 0xc0, !PT ;  /* 0x0060000017177812 */ /* 0x000fe200078ec0ff */
[----:B------:R-:W1:Y:S01]  /*5c90*/  LDCU.64 UR4, c[0x0][0x990] ;  /* 0x00013200ff0477ac */ /* 0x000e620008000a00 */
[----:B------:R-:W-:Y:S01]  /*5ca0*/  SEL R61, R61, 0xffffffe0, !P0 ;  /* 0xffffffe03d3d7807 */ /* 0x000fe20004000000 */
[----:B------:R-:W2:Y:S05]  /*5cb0*/  LDCU UR48, c[0x0][0xc0c] ;  /* 0x00018180ff3077ac */ /* 0x000eaa0008000800 */
[----:B------:R-:W4:Y:S01]  /*5cc0*/  LDS R2, [UR49+0x1b0] ;  /* 0x0001b031ff027984 */ /* 0x000f220008000800 */
[----:B------:R-:W2:Y:S01]  /*5cd0*/  LDCU UR38, c[0x0][0xc30] ;  /* 0x00018600ff2677ac */ /* 0x000ea20008000800 */
[----:B------:R-:W2:Y:S01]  /*5ce0*/  LDCU.64 UR54, c[0x0][0x988] ;  /* 0x00013100ff3677ac */ /* 0x000ea20008000a00 */
[----:B------:R-:W2:Y:S01]  /*5cf0*/  LDCU.64 UR46, c[0x0][0xc28] ;  /* 0x00018500ff2e77ac */ /* 0x000ea20008000a00 */
[----:B-1----:R-:W-:-:S02]  /*5d00*/  IMAD.U32 R54, RZ, RZ, UR4 ;  /* 0x00000004ff367e24 */ /* 0x002fc4000f8e00ff */
[----:B------:R-:W-:Y:S01]  /*5d10*/  IMAD.U32 R53, RZ, RZ, UR5 ;  /* 0x00000005ff357e24 */ /* 0x000fe2000f8e00ff */
[----:B------:R-:W1:Y:S01]  /*5d20*/  LDCU.128 UR4, c[0x0][0xb80] ;  /* 0x00017000ff0477ac */ /* 0x000e620008000c00 */
[----:B------:R-:W2:Y:S01]  /*5d30*/  LDCU.128 UR56, c[0x0][0xc10] ;  /* 0x00018200ff3877ac */ /* 0x000ea20008000c00 */
[----:B------:R-:W2:Y:S01]  /*5d40*/  LDCU UR60, c[0x0][0x374] ;  /* 0x00006e80ff3c77ac */ /* 0x000ea20008000800 */
[----:B------:R-:W-:Y:S01]  /*5d50*/  UMOV UR53, URZ ;  /* 0x000000ff00357c82 */ /* 0x000fe20008000000 */
[----:B------:R-:W-:Y:S01]  /*5d60*/  UMOV UR50, URZ ;  /* 0x000000ff00327c82 */ /* 0x000fe20008000000 */
[----:B-1----:R-:W-:Y:S01]  /*5d70*/  IMAD.U32 R58, RZ, RZ, UR4 ;  /* 0x00000004ff3a7e24 */ /* 0x002fe2000f8e00ff */
[----:B------:R-:W-:Y:S01]  /*5d80*/  UIADD3 UR4, UPT, UPT, UR49, 0x200, URZ ;  /* 0x0000020031047890 */ /* 0x000fe2000fffe0ff */
[----:B------:R-:W-:Y:S02]  /*5d90*/  IMAD.U32 R57, RZ, RZ, UR5 ;  /* 0x00000005ff397e24 */ /* 0x000fe4000f8e00ff */
[----:B------:R-:W-:-:S02]  /*5da0*/  IMAD.U32 R56, RZ, RZ, UR6 ;  /* 0x00000006ff387e24 */ /* 0x000fc4000f8e00ff */
[----:B------:R-:W-:Y:S02]  /*5db0*/  IMAD.U32 R55, RZ, RZ, UR7 ;  /* 0x00000007ff377e24 */ /* 0x000fe4000f8e00ff */
[C---:B----4-:R-:W-:Y:S01]  /*5dc0*/  VIADD R3, R2.reuse, 0x80 ;  /* 0x0000008002037836 */ /* 0x050fe20000000000 */
[----:B------:R-:W-:Y:S01]  /*5dd0*/  LOP3.LUT R2, R2, 0xffff, RZ, 0xc0, !PT ;  /* 0x0000ffff02027812 */ /* 0x000fe200078ec0ff */
[----:B------:R-:W-:-:S03]  /*5de0*/  IMAD.U32 R60, RZ, RZ, UR4 ;  /* 0x00000004ff3c7e24 */ /* 0x000fc6000f8e00ff */
[----:B------:R-:W-:-:S05]  /*5df0*/  LOP3.LUT R3, R3, 0xffff, RZ, 0xc0, !PT ;  /* 0x0000ffff03037812 */ /* 0x000fca00078ec0ff */
[----:B--23--:R1:W-:Y:S02]  /*5e00*/  STL.64 [R1], R2 ;  /* 0x0000000201007387 */ /* 0x00c3e40000100a00 */
.L_x_132:
[----:B-1----:R-:W-:Y:S04]  /*5e10*/  SHF.L.U32 R2, R46, 0x1f, RZ ;  /* 0x0000001f2e027819 */ /* 0x002fe800000006ff */
[----:B------:R-:W1:Y:S02]  /*5e20*/  SYNCS.PHASECHK.TRANS64.TRYWAIT P0, [UR49+0x160], R2 ;  /* 0x00016002ff0075a7 */ /* 0x000e640008001131 */
[----:B-12---:R-:W-:Y:S05]  /*5e30*/  @!P0 BRA `(.L_x_89) ;  /* 0x00000040007c8947 */ /* 0x006fea0003800000 */
.L_x_204:
[----:B------:R-:W2:Y:S01]  /*5e40*/  LDS.128 R4, [UR49+0x1a0] ;  /* 0x0001a031ff047984 */ /* 0x000ea20008000c00 */
[----:B------:R-:W-:Y:S01]  /*5e50*/  UIADD3 UR4, UPT, UPT, UR49, 0x168, URZ ;  /* 0x0000016831047890 */ /* 0x000fe2000fffe0ff */
[----:B-1----:R-:W-:Y:S01]  /*5e60*/  IMAD R2, R22, 0x4, R1 ;  /* 0x0000000416027824 */ /* 0x002fe200078e0201 */
[----:B------:R-:W-:Y:S01]  /*5e70*/  UISETP.GE.AND UP0, UPT, UR39, 0x1, UPT ;  /* 0x000000012700788c */ /* 0x000fe2000bf06270 */
[----:B------:R-:W-:Y:S01]  /*5e80*/  @!PT LDS RZ, [RZ] ;  /* 0x00000000fffff984 */ /* 0x000fe20000000800 */
[----:B------:R-:W-:Y:S01]  /*5e90*/  @!PT LDS RZ, [RZ] ;  /* 0x00000000fffff984 */ /* 0x000fe20000000800 */
[----:B------:R-:W-:Y:S01]  /*5ea0*/  @!PT LDS RZ, [RZ] ;  /* 0x00000000fffff984 */ /* 0x000fe20000000800 */
[----:B------:R-:W-:Y:S01]  /*5eb0*/  @!PT LDS RZ, [RZ] ;  /* 0x00000000fffff984 */ /* 0x000fe20000000800 */
[----:B------:R1:W-:Y:S06]  /*5ec0*/  MEMBAR.ALL.CTA ;  /* 0x0000000000007992 */ /* 0x0003ec0000008000 */
[----:B-1----:R-:W1:Y:S01]  /*5ed0*/  FENCE.VIEW.ASYNC.S ;  /* 0x00000000000073c6 */ /* 0x002e620000000000 */
[----:B------:R-:W-:Y:S09]  /*5ee0*/  UPRMT UR4, URZ, 0x654, UR4 ;  /* 0x00000654ff047896 */ /* 0x000ff20008000004 */
[----:B-1----:R-:W-:Y:S01]  /*5ef0*/  SYNCS.ARRIVE.TRANS64.RED.A1T0 RZ, [UR4], RZ ;  /* 0x000000ffffff79a7 */ /* 0x002fe20008100404 */
[----:B------:R-:W5:Y:S01]  /*5f00*/  LDL R2, [R2] ;  /* 0x0000000002027983 */ /* 0x000f620000100800 */
[----:B--2---:R-:W-:Y:S11]  /*5f10*/  LOP3.LUT P0, RZ, R6, 0x1, RZ, 0xc0, !PT ;  /* 0x0000000106ff7812 */ /* 0x004ff6000780c0ff */
[----:B------:R-:W-:Y:S02]  /*5f20*/  @!UPT UIADD3 URZ, UPT, UPT, URZ, URZ, URZ ;  /* 0x000000fffffff290 */ /* 0x000fe4000fffe0ff */
[----:B------:R-:W-:Y:S01]  /*5f30*/  VOTEU.ANY UP1, P0 ;  /* 0x0000000000ff7886 */ /* 0x000fe20000020100 */
[----:B------:R-:W-:Y:S01]  /*5f40*/  PLOP3.LUT P0, PT, PT, PT, UP1, 0x80, 0x8 ;  /* 0x000000000008781c */ /* 0x000fe20003f0f018 */
[----:B------:R-:W-:Y:S11]  /*5f50*/  UP2UR UR62, UPR, URZ, 0x2 ;  /* 0x00000002ff3e7883 */ /* 0x000ff60008000000 */
[----:B------:R-:W-:Y:S01]  /*5f60*/  @!UPT UIADD3 URZ, UPT, UPT, URZ, URZ, URZ ;  /* 0x000000fffffff290 */ /* 0x000fe2000fffe0ff */
[----:B------:R-:W-:Y:S02]  /*5f70*/  @P0 MOV R3, R4 ;  /* 0x0000000400030202 */ /* 0x000fe40000000f00 */
[----:B------:R-:W-:Y:S02]  /*5f80*/  @P0 LOP3.LUT R0, R5, 0xffff, RZ, 0xc0, !PT ;  /* 0x0000ffff05000812 */ /* 0x000fe400078ec0ff */
[----:B------:R-:W-:Y:S02]  /*5f90*/  @P0 R2UR UR5, R3 ;  /* 0x00000000030502ca */ /* 0x000fe400000e0000 */
[----:B------:R-:W-:Y:S11]  /*5fa0*/  @P0 R2UR UR4, R0 ;  /* 0x00000000000402ca */ /* 0x000ff600000e0000 */
[----:B------:R-:W-:Y:S02]  /*5fb0*/  @UP1 UMOV UR37, UR5 ;  /* 0x0000000500251c82 */ /* 0x000fe40008000000 */
[----:B------:R-:W-:Y:S01]  /*5fc0*/  @UP1 UMOV UR36, UR4 ;  /* 0x0000000400241c82 */ /* 0x000fe20008000000 */
[----:B------:R-:W-:Y:S05]  /*5fd0*/  BRA.U !UP0, `(.L_x_90) ;  /* 0x0000000108cc7547 */ /* 0x000fea000b800000 */
[----:B------:R-:W1:Y:S01]  /*5fe0*/  LDCU UR9, c[0x0][0xc20] ;  /* 0x00018400ff0977ac */ /* 0x000e620008000800 */
[----:B------:R-:W-:Y:S02]  /*5ff0*/  UIMAD.WIDE.U32 UR4, UR60, UR59, URZ ;  /* 0x0000003b3c0472a5 */ /* 0x000fe4000f8e00ff */
[----:B------:R-:W-:Y:S02]  /*6000*/  UIMAD.WIDE.U32 UR6, UR61, UR56, URZ ;  /* 0x000000383d0672a5 */ /* 0x000fe4000f8e00ff */
[----:B------:R-:W-:Y:S02]  /*6010*/  UIMAD.WIDE.U32 UR10, UR36, UR59, URZ ;  /* 0x0000003b240a72a5 */ /* 0x000fe4000f8e00ff */
[----:B------:R-:W-:Y:S02]  /*6020*/  UISETP.NE.AND UP0, UPT, UR58, 0x1, UPT ;  /* 0x000000013a00788c */ /* 0x000fe4000bf05270 */
[----:B------:R-:W-:Y:S02]  /*6030*/  UISETP.NE.AND UP1, UPT, UR48, 0x1, UPT ;  /* 0x000000013000788c */ /* 0x000fe4000bf25270 */
[----:B------:R-:W-:Y:S02]  /*6040*/  UISETP.NE.AND UP2, UPT, UR39, 0x1, UPT ;  /* 0x000000012700788c */ /* 0x000fe4000bf45270 */
[----:B------:R-:W-:Y:S01]  /*6050*/  UIMAD.WIDE.U32 UR12, UR37, UR56, URZ ;  /* 0x00000038250c72a5 */ /* 0x000fe2000f8e00ff */
[----:B------:R-:W-:Y:S01]  /*6060*/  UMOV UR4, UR5 ;  /* 0x0000000500047c82 */ /* 0x000fe20008000000 */
[----:B------:R-:W-:Y:S01]  /*6070*/  UMOV UR6, UR11 ;  /* 0x0000000b00067c82 */ /* 0x000fe20008000000 */
[----:B-1----:R-:W-:Y:S03]  /*6080*/  USHF.R.U32.HI UR8, URZ, UR9, UR4 ;  /* 0x00000009ff087299 */ /* 0x002fe60008011604 */
[----:B------:R-:W-:Y:S02]  /*6090*/  UMOV UR4, UR7 ;  /* 0x0000000700047c82 */ /* 0x000fe40008000000 */
[----:B------:R-:W-:Y:S02]  /*60a0*/  USHF.R.U32.HI UR5, URZ, UR57, UR4 ;  /* 0x00000039ff057299 */ /* 0x000fe40008011604 */
[----:B------:R-:W-:Y:S02]  /*60b0*/  USEL UR4, UR60, UR8, !UP0 ;  /* 0x000000083c047287 */ /* 0x000fe4000c000000 */
[----:B------:R-:W-:Y:S02]  /*60c0*/  USHF.R.U32.HI UR8, URZ, UR9, UR6 ;  /* 0x00000009ff087299 */ /* 0x000fe40008011606 */
[----:B------:R-:W-:Y:S02]  /*60d0*/  UIMAD.WIDE.U32 UR6, UR4, UR46, URZ ;  /* 0x0000002e040672a5 */ /* 0x000fe4000f8e00ff */
[----:B------:R-:W-:Y:S02]  /*60e0*/  USEL UR9, UR61, UR5, !UP1 ;  /* 0x000000053d097287 */ /* 0x000fe4000c800000 */
[----:B------:R-:W-:Y:S02]  /*60f0*/  USEL UR8, UR36, UR8, !UP0 ;  /* 0x0000000824087287 */ /* 0x000fe4000c000000 */
[----:B------:R-:W-:Y:S01]  /*6100*/  UIMAD.WIDE.U32 UR10, UR9, UR46, URZ ;  /* 0x0000002e090a72a5 */ /* 0x000fe2000f8e00ff */
[----:B------:R-:W-:Y:S01]  /*6110*/  UMOV UR6, UR7 ;  /* 0x0000000700067c82 */ /* 0x000fe20008000000 */
[----:B------:R-:W-:Y:S01]  /*6120*/  UMOV UR5, UR13 ;  /* 0x0000000d00057c82 */ /* 0x000fe20008000000 */
[----:B------:R-:W-:Y:S02]  /*6130*/  @UP2 USHF.R.U32.HI UR4, URZ, UR47, UR6 ;  /* 0x0000002fff042299 */ /* 0x000fe40008011606 */
[----:B------:R-:W-:Y:S02]  /*6140*/  USHF.R.U32.HI UR5, URZ, UR57, UR5 ;  /* 0x00000039ff057299 */ /* 0x000fe40008011605 */
[----:B------:R-:W-:Y:S02]  /*6150*/  UIMAD UR4, UR39, UR4, URZ ;  /* 0x00000004270472a4 */ /* 0x000fe4000f8e02ff */
[----:B------:R-:W-:Y:S02]  /*6160*/  USEL UR5, UR37, UR5, !UP1 ;  /* 0x0000000525057287 */ /* 0x000fe4000c800000 */
[----:B------:R-:W-:Y:S01]  /*6170*/  UISETP.GE.AND UP0, UPT, UR8, UR4, UPT ;  /* 0x000000040800728c */ /* 0x000fe2000bf06270 */
[----:B------:R-:W-:Y:S01]  /*6180*/  UMOV UR6, UR11 ;  /* 0x0000000b00067c82 */ /* 0x000fe20008000000 */
[----:B------:R-:W-:Y:S02]  /*6190*/  UIMAD.WIDE.U32 UR10, UR8, UR46, URZ ;  /* 0x0000002e080a72a5 */ /* 0x000fe4000f8e00ff */
[----:B------:R-:W-:Y:S04]  /*61a0*/  @UP2 USHF.R.U32.HI UR9, URZ, UR47, UR6 ;  /* 0x0000002fff092299 */ /* 0x000fe80008011606 */
[----:B------:R-:W-:Y:S01]  /*61b0*/  UIMAD UR6, UR39, UR9, URZ ;  /* 0x00000009270672a4 */ /* 0x000fe2000f8e02ff */
[----:B------:R-:W-:Y:S03]  /*61c0*/  UMOV UR4, UR11 ;  /* 0x0000000b00047c82 */ /* 0x000fe60008000000 */
[----:B------:R-:W-:Y:S02]  /*61d0*/  UISETP.GE.OR UP0, UPT, UR5, UR6, UP0 ;  /* 0x000000060500728c */ /* 0x000fe40008706670 */
[----:B------:R-:W-:Y:S02]  /*61e0*/  USHF.R.U32.HI UR4, URZ, UR47, UR4 ;  /* 0x0000002fff047299 */ /* 0x000fe40008011604 */
[----:B------:R-:W-:Y:S02]  /*61f0*/  UIMAD.WIDE.U32 UR6, UR5, UR46, URZ ;  /* 0x0000002e050672a5 */ /* 0x000fe4000f8e00ff */
[----:B------:R-:W-:Y:S02]  /*6200*/  USEL UR11, UR8, UR4, !UP2 ;  /* 0x00000004080b7287 */ /* 0x000fe4000d000000 */
[----:B------:R-:W-:Y:S02]  /*6210*/  UIADD3 UR6, UPT, UPT, -UR5, URZ, URZ ;  /* 0x000000ff05067290 */ /* 0x000fe4000fffe1ff */
[----:B------:R-:W-:Y:S02]  /*6220*/  UIADD3 UR10, UPT, UPT, -UR11, URZ, URZ ;  /* 0x000000ff0b0a7290 */ /* 0x000fe4000fffe1ff */
[----:B------:R-:W-:Y:S02]  /*6230*/  UIMAD UR6, UR48, UR6, UR37 ;  /* 0x00000006300672a4 */ /* 0x000fe4000f8e0225 */
[----:B------:R-:W-:Y:S01]  /*6240*/  UIMAD UR10, UR39, UR10, UR8 ;  /* 0x0000000a270a72a4 */ /* 0x000fe2000f8e0208 */
[----:B------:R-:W-:Y:S01]  /*6250*/  @!UP0 UMOV UR4, UR7 ;  /* 0x0000000700048c82 */ /* 0x000fe20008000000 */
[----:B------:R-:W-:Y:S02]  /*6260*/  UIADD3 UR7, UPT, UPT, -UR8, URZ, URZ ;  /* 0x000000ff08077290 */ /* 0x000fe4000fffe1ff */
[----:B------:R-:W-:Y:S04]  /*6270*/  @!UP0 USHF.R.U32.HI UR4, URZ, UR47, UR4 ;  /* 0x0000002fff048299 */ /* 0x000fe80008011604 */
[----:B------:R-:W-:Y:S04]  /*6280*/  @!UP0 USEL UR4, UR5, UR4, !UP2 ;  /* 0x0000000405048287 */ /* 0x000fe8000d000000 */
[----:B------:R-:W-:Y:S02]  /*6290*/  @!UP0 UIMAD UR9, UR9, UR10, UR4 ;  /* 0x0000000a090982a4 */ /* 0x000fe4000f8e0204 */
[----:B------:R-:W-:Y:S02]  /*62a0*/  @!UP0 UIADD3 UR10, UPT, UPT, UR11, -UR4, URZ ;  /* 0x800000040b0a8290 */ /* 0x000fe4000fffe0ff */
[----:B------:R-:W-:Y:S02]  /*62b0*/  UIMAD UR4, UR58, UR7, UR36 ;  /* 0x000000073a0472a4 */ /* 0x000fe4000f8e0224 */
[----:B------:R-:W-:Y:S03]  /*62c0*/  @!UP0 UIMAD UR8, UR10, UR39, UR5 ;  /* 0x000000270a0882a4 */ /* 0x000fe6000f8e0205 */
[----:B------:R-:W-:Y:S02]  /*62d0*/  @!UP0 UMOV UR5, UR9 ;  /* 0x0000000900058c82 */ /* 0x000fe40008000000 */
[----:B------:R-:W-:Y:S02]  /*62e0*/  UIMAD UR37, UR5, UR48, UR6 ;  /* 0x00000030052572a4 */ /* 0x000fe4000f8e0206 */
[----:B------:R-:W-:Y:S11]  /*62f0*/  UIMAD UR36, UR8, UR58, UR4 ;  /* 0x0000003a082472a4 */ /* 0x000ff6000f8e0204 */
[----:B------:R-:W-:Y:S01]  /*6300*/  @!UPT UIADD3 URZ, UPT, UPT, URZ, URZ, URZ ;  /* 0x000000fffffff290 */ /* 0x000fe2000fffe0ff */
.L_x_90:
[----:B------:R-:W-:Y:S01]  /*6310*/  UISETP.NE.AND UP0, UPT, UR38, 0x1, UPT ;  /* 0x000000012600788c */ /* 0x000fe2000bf05270 */
[----:B------:R-:W-:Y:S01]  /*6320*/  @P0 SHF.R.U32.HI R4, RZ, 0x10, R5 ;  /* 0x00000010ff040819 */ /* 0x000fe20000011605 */
[----:B------:R-:W-:Y:S01]  /*6330*/  USHF.L.U32 UR41, UR24, 0x7, URZ ;  /* 0x0000000718297899 */ /* 0x000fe200080006ff */
[----:B------:R-:W-:Y:S02]  /*6340*/  BSSY.RECONVERGENT B6, `(.L_x_91) ;  /* 0x0000034000067945 */ /* 0x000fe40003800200 */
[----:B------:R-:W-:Y:S02]  /*6350*/  @P0 R2UR UR63, R4 ;  /* 0x00000000043f02ca */ /* 0x000fe400000e0000 */
[----:B------:R-:W-:Y:S04]  /*6360*/  LOP3.LUT P0, RZ, R60, 0x1b0, RZ, 0xc0, !PT ;  /* 0x000001b03cff7812 */ /* 0x000fe8000780c0ff */
[----:B------:R-:W1:Y:S01]  /*6370*/  @!UP0 LDCU.128 UR12, c[0x0][0xc10] ;  /* 0x00018200ff0c87ac */ /* 0x000e620008000c00 */
[----:B------:R-:W2:Y:S01]  /*6380*/  @!UP0 LDCU UR5, c[0x0][0xc0c] ;  /* 0x00018180ff0587ac */ /* 0x000ea20008000800 */
[----:B------:R-:W3:Y:S01]  /*6390*/  @!UP0 LDCU UR10, c[0x0][0xc20] ;  /* 0x00018400ff0a87ac */ /* 0x000ee20008000800 */
[----:B-1----:R-:W-:Y:S02]  /*63a0*/  UIMAD.WIDE.U32 UR8, UR37, UR12, URZ ;  /* 0x0000000c250872a5 */ /* 0x002fe4000f8e00ff */
[----:B------:R-:W-:Y:S02]  /*63b0*/  UIMAD.WIDE.U32 UR6, UR36, UR15, URZ ;  /* 0x0000000f240672a5 */ /* 0x000fe4000f8e00ff */
[----:B------:R-:W-:Y:S03]  /*63c0*/  @!UP0 UISETP.NE.AND UP1, UPT, UR14, 0x1, UPT ;  /* 0x000000010e00888c */ /* 0x000fe6000bf25270 */
[----:B------:R-:W-:Y:S01]  /*63d0*/  @!UP0 UMOV UR4, UR9 ;  /* 0x0000000900048c82 */ /* 0x000fe20008000000 */
[----:B--2---:R-:W-:Y:S02]  /*63e0*/  @!UP0 UISETP.NE.AND UP2, UPT, UR5, 0x1, UPT ;  /* 0x000000010500888c */ /* 0x004fe4000bf45270 */
[----:B------:R-:W-:Y:S01]  /*63f0*/  @!UP0 USHF.R.U32.HI UR4, URZ, UR13, UR4 ;  /* 0x0000000dff048299 */ /* 0x000fe20008011604 */
[----:B------:R-:W-:Y:S02]  /*6400*/  @!UP0 UMOV UR6, UR7 ;  /* 0x0000000700068c82 */ /* 0x000fe40008000000 */
[----:B---3--:R-:W-:Y:S02]  /*6410*/  @!UP0 USHF.R.U32.HI UR6, URZ, UR10, UR6 ;  /* 0x0000000aff068299 */ /* 0x008fe40008011606 */
[----:B------:R-:W-:Y:S02]  /*6420*/  @!UP0 USEL UR7, UR37, UR4, !UP2 ;  /* 0x0000000425078287 */ /* 0x000fe4000d000000 */
[----:B------:R-:W-:Y:S04]  /*6430*/  @!UP0 USEL UR6, UR36, UR6, !UP1 ;  /* 0x0000000624068287 */ /* 0x000fe8000c800000 */
[----:B------:R-:W-:Y:S02]  /*6440*/  @!UP0 UIADD3 UR4, UPT, UPT, -UR7, UR6, URZ ;  /* 0x0000000607048290 */ /* 0x000fe4000fffe1ff */
[----:B------:R-:W-:Y:S02]  /*6450*/  @!UP0 UIADD3 UR6, UPT, UPT, UR7, -UR6, URZ ;  /* 0x8000000607068290 */ /* 0x000fe4000fffe0ff */
[----:B------:R-:W-:Y:S02]  /*6460*/  @!UP0 UIMAD UR37, UR4, UR5, UR37 ;  /* 0x00000005042582a4 */ /* 0x000fe4000f8e0225 */
[----:B------:R-:W-:Y:S01]  /*6470*/  @!UP0 UIMAD UR36, UR6, UR14, UR36 ;  /* 0x0000000e062482a4 */ /* 0x000fe2000f8e0224 */
[----:B------:R-:W-:Y:S11]  /*6480*/  @!P0 BRA `(.L_x_92) ;  /* 0x00000000007c8947 */ /* 0x000ff60003800000 */
[----:B------:R-:W1:Y:S01]  /*6490*/  LDCU.64 UR8, c[0x4][0x80] ;  /* 0x01001000ff0877ac */ /* 0x000e620008000a00 */
[----:B------:R-:W-:Y:S01]  /*64a0*/  MOV R16, 0x0 ;  /* 0x0000000000107802 */ /* 0x000fe20000000f00 */
[----:B------:R-:W-:Y:S02]  /*64b0*/  HFMA2 R12, -RZ, RZ, 0, 5.9604644775390625e-08 ;  /* 0x00000001ff0c7431 */ /* 0x000fe400000001ff */
[----:B------:R-:W-:Y:S01]  /*64c0*/  IMAD.MOV.U32 R8, RZ, RZ, 0x70 ;  /* 0x00000070ff087424 */ /* 0x000fe200078e00ff */
[----:B------:R2:W3:Y:S01]  /*64d0*/  LDC.64 R14, c[0x4][R16] ;  /* 0x01000000100e7b82 */ /* 0x0004e20000000a00 */
[----:B------:R-:W4:Y:S01]  /*64e0*/  LDCU.64 UR6, c[0x4][0x88] ;  /* 0x01001100ff0677ac */ /* 0x000f220008000a00 */
[----:B------:R-:W-:Y:S01]  /*64f0*/  IMAD.MOV.U32 R13, RZ, RZ, RZ ;  /* 0x000000ffff0d7224 */ /* 0x000fe200078e00ff */
[----:B------:R-:W2:Y:S01]  /*6500*/  LDCU.64 UR4, c[0x4][0x8] ;  /* 0x01000100ff0477ac */ /* 0x000ea20008000a00 */
[----:B-1----:R-:W-:Y:S01]  /*6510*/  MOV R5, UR9 ;  /* 0x0000000900057c02 */ /* 0x002fe20008000f00 */
[----:B------:R-:W-:Y:S01]  /*6520*/  IMAD.U32 R4, RZ, RZ, UR8 ;  /* 0x00000008ff047e24 */ /* 0x000fe2000f8e00ff */
[----:B----4-:R-:W-:Y:S01]  /*6530*/  MOV R7, UR7 ;  /* 0x0000000700077c02 */ /* 0x010fe20008000f00 */
[----:B------:R-:W-:Y:S01]  /*6540*/  IMAD.U32 R6, RZ, RZ, UR6 ;  /* 0x00000006ff067e24 */ /* 0x000fe2000f8e00ff */
[----:B--2---:R-:W-:Y:S01]  /*6550*/  MOV R11, UR5 ;  /* 0x00000005000b7c02 */ /* 0x004fe20008000f00 */
[----:B------:R-:W-:Y:S02]  /*6560*/  IMAD.U32 R10, RZ, RZ, UR4 ;  /* 0x00000004ff0a7e24 */ /* 0x000fe4000f8e00ff */
[----:B------:R-:W-:Y:S07]  /*6570*/  LEPC R20, `(.L_x_93) ;  /* 0x000000001014794e */ /* 0x000fee0000000000 */
[----:B---3-5:R-:W-:Y:S05]  /*6580*/  CALL.ABS.NOINC R14 ;  /* 0x000000000e007343 */ /* 0x028fea0003c00000 */
.L_x_93:
[----:B------:R-:W1:Y:S01]  /*6590*/  LDCU.64 UR8, c[0x4][0x80] ;  /* 0x01001000ff0877ac */ /* 0x000e620008000a00 */
[----:B------:R-:W2:Y:S01]  /*65a0*/  LDC.64 R16, c[0x4][R16] ;  /* 0x0100000010107b82 */ /* 0x000ea20000000a00 */
[----:B------:R-:W-:Y:S02]  /*65b0*/  HFMA2 R12, -RZ, RZ, 0, 5.9604644775390625e-08 ;  /* 0x00000001ff0c7431 */ /* 0x000fe400000001ff */
[----:B------:R-:W-:Y:S02]  /*65c0*/  IMAD.MOV.U32 R8, RZ, RZ, 0x70 ;  /* 0x00000070ff087424 */ /* 0x000fe400078e00ff */
[----:B------:R-:W-:Y:S01]  /*65d0*/  IMAD.MOV.U32 R13, RZ, RZ, RZ ;  /* 0x000000ffff0d7224 */ /* 0x000fe200078e00ff */
[----:B------:R-:W3:Y:S01]  /*65e0*/  LDCU.64 UR6, c[0x4][0x88] ;  /* 0x01001100ff0677ac */ /* 0x000ee20008000a00 */
[----:B------:R-:W4:Y:S01]  /*65f0*/  LDCU.64 UR4, c[0x4][0x8] ;  /* 0x01000100ff0477ac */ /* 0x000f220008000a00 */
[----:B-1----:R-:W-:Y:S02]  /*6600*/  MOV R4, UR8 ;  /* 0x0000000800047c02 */ /* 0x002fe40008000f00 */
[----:B------:R-:W-:Y:S02]  /*6610*/  MOV R5, UR9 ;  /* 0x0000000900057c02 */ /* 0x000fe40008000f00 */
[----:B---3--:R-:W-:Y:S01]  /*6620*/  MOV R7, UR7 ;  /* 0x0000000700077c02 */ /* 0x008fe20008000f00 */
[----:B------:R-:W-:Y:S01]  /*6630*/  IMAD.U32 R6, RZ, RZ, UR6 ;  /* 0x00000006ff067e24 */ /* 0x000fe2000f8e00ff */
[----:B----4-:R-:W-:Y:S01]  /*6640*/  MOV R11, UR5 ;  /* 0x00000005000b7c02 */ /* 0x010fe20008000f00 */
[----:B------:R-:W-:Y:S02]  /*6650*/  IMAD.U32 R10, RZ, RZ, UR4 ;  /* 0x00000004ff0a7e24 */ /* 0x000fe4000f8e00ff */
[----:B------:R-:W-:Y:S07]  /*6660*/  LEPC R20, `(.L_x_92) ;  /* 0x000000001014794e */ /* 0x000fee0000000000 */
[----:B--2---:R-:W-:Y:S05]  /*6670*/  CALL.ABS.NOINC R16 ;  /* 0x0000000010007343 */ /* 0x004fea0003c00000 */
.L_x_92:
[----:B------:R-:W-:Y:S05]  /*6680*/  BSYNC.RECONVERGENT B6 ;  /* 0x0000000000067941 */ /* 0x000fea0003800200 */
.L_x_91:
[----:B------:R-:W-:Y:S02]  /*6690*/  R2UR UR6, R59 ;  /* 0x000000003b0672ca */ /* 0x000fe400000e0000 */
[----:B------:R-:W-:Y:S02]  /*66a0*/  R2UR UR5, R54 ;  /* 0x00000000360572ca */ /* 0x000fe400000e0000 */
[----:B------:R-:W-:Y:S02]  /*66b0*/  R2UR UR4, R53 ;  /* 0x00000000350472ca */ /* 0x000fe400000e0000 */
[----:B------:R-:W-:Y:S02]  /*66c0*/  ISETP.NE.U32.AND P4, PT, R42, RZ, PT ;  /* 0x000000ff2a00720c */ /* 0x000fe40003f85070 */
[----:B------:R-:W-:Y:S02]  /*66d0*/  ISETP.NE.U32.AND P2, PT, RZ, UR54, PT ;  /* 0x00000036ff007c0c */ /* 0x000fe4000bf45070 */
[----:B------:R-:W-:Y:S02]  /*66e0*/  ISETP.NE.AND.EX P4, PT, R43, RZ, PT, P4 ;  /* 0x000000ff2b00720c */ /* 0x000fe40003f85340 */
[----:B------:R-:W-:Y:S01]  /*66f0*/  ISETP.NE.AND.EX P2, PT, RZ, UR55, PT, P2 ;  /* 0x00000037ff007c0c */ /* 0x000fe2000bf45320 */
[----:B------:R-:W-:Y:S02]  /*6700*/  UISETP.NE.AND UP2, UPT, UR6, URZ, UPT ;  /* 0x000000ff0600728c */ /* 0x000fe4000bf45270 */
[----:B------:R-:W-:Y:S04]  /*6710*/  UISETP.NE.U32.AND UP0, UPT, UR5, URZ, UPT ;  /* 0x000000ff0500728c */ /* 0x000fe8000bf05070 */
[----:B------:R-:W-:Y:S01]  /*6720*/  UISETP.NE.AND.EX UP1, UPT, UR4, URZ, UPT, UP0 ;  /* 0x000000ff0400728c */ /* 0x000fe2000bf25300 */
[----:B------:R-:W-:Y:S01]  /*6730*/  PLOP3.LUT P1, PT, PT, PT, UP2, 0x80, 0x8 ;  /* 0x000000000008781c */ /* 0x000fe20003f2f028 */
[----:B------:R-:W-:Y:S03]  /*6740*/  UPLOP3.LUT UP0, UPT, UPT, UPT, UPT, 0x40, 0x4 ;  /* 0x000000000004789c */ /* 0x000fe60003f0e870 */
[----:B------:R-:W-:Y:S06]  /*6750*/  @UP2 UPLOP3.LUT UP0, UPT, UPT, UPT, UP1, 0x80, 0x8 ;  /* 0x000000000008289c */ /* 0x000fec0003f0f010 */
[----:B------:R-:W-:Y:S01]  /*6760*/  PLOP3.LUT P0, PT, PT, PT, UP0, 0x80, 0x8 ;  /* 0x000000000008781c */ /* 0x000fe20003f0f008 */
[----:B------:R-:W-:Y:S01]  /*6770*/  @!UPT UIADD3 URZ, UPT, UPT, URZ, URZ, URZ ;  /* 0x000000fffffff290 */ /* 0x000fe2000fffe0ff */
[----:B------:R-:W-:Y:S11]  /*6780*/  BRA.U !UP1, `(.L_x_94) ;  /* 0x0000000109407547 */ /* 0x000ff6000b800000 */
[----:B------:R-:W-:Y:S01]  /*6790*/  UISETP.NE.U32.AND UP0, UPT, UR54, URZ, UPT ;  /* 0x000000ff3600728c */ /* 0x000fe2000bf05070 */
[----:B------:R-:W-:Y:S01]  /*67a0*/  R2UR UR6, R54 ;  /* 0x00000000360672ca */ /* 0x000fe200000e0000 */
[----:B------:R-:W1:Y:S01]  /*67b0*/  LDCU.64 UR8, c[0x0][0x358] ;  /* 0x00006b00ff0877ac */ /* 0x000e620008000a00 */
[----:B------:R-:W-:Y:S02]  /*67c0*/  HFMA2 R51, -RZ, RZ, 0, 5.9604644775390625e-08 ;  /* 0x00000001ff337431 */ /* 0x000fe400000001ff */
[----:B------:R-:W-:Y:S01]  /*67d0*/  IMAD.MOV.U32 R0, RZ, RZ, 0x1 ;  /* 0x00000001ff007424 */ /* 0x000fe200078e00ff */
[----:B------:R-:W-:Y:S06]  /*67e0*/  UISETP.NE.AND.EX UP0, UPT, UR55, URZ, UPT, UP0 ;  /* 0x000000ff3700728c */ /* 0x000fec000bf05300 */
[----:B------:R-:W-:Y:S05]  /*67f0*/  PLOP3.LUT P3, PT, PT, PT, UP0, 0x80, 0x8 ;  /* 0x000000000008781c */ /* 0x000fea0003f6f008 */
[----:B------:R-:W2:Y:S01]  /*6800*/  @UP0 LDCU.64 UR4, c[0x0][0x988] ;  /* 0x00013100ff0407ac */ /* 0x000ea20008000a00 */
[----:B------:R-:W-:Y:S07]  /*6810*/  @UP0 UIMAD UR6, UR52, UR6, URZ ;  /* 0x00000006340602a4 */ /* 0x000fee000f8e02ff */
[----:B------:R-:W-:Y:S01]  /*6820*/  @!P3 PRMT R51, R0, 0x7610, R51 ;  /* 0x000076100033b816 */ /* 0x000fe20000000033 */
[----:B--2---:R-:W-:Y:S06]  /*6830*/  @UP0 UIMAD.WIDE UR4, UR6, 0x4, UR4 ;  /* 0x00000004060408a5 */ /* 0x004fec000f8e0204 */
[----:B------:R-:W-:Y:S02]  /*6840*/  IMAD.U32 R4, RZ, RZ, UR4 ;  /* 0x00000004ff047e24 */ /* 0x000fe4000f8e00ff */
[----:B------:R-:W-:Y:S03]  /*6850*/  IMAD.U32 R5, RZ, RZ, UR5 ;  /* 0x00000005ff057e24 */ /* 0x000fe6000f8e00ff */
[----:B------:R-:W2:Y:S02]  /*6860*/  @!UP0 LDCU UR4, c[0x0][0x980] ;  /* 0x00013000ff0487ac */ /* 0x000ea40008000800 */
[----:B-1---5:R1:W5:Y:S02]  /*6870*/  @P3 LDG.E R27, desc[UR8][R4.64] ;  /* 0x00000008041b3981 */ /* 0x022364000c1e1900 */
[----:B-12---:R-:W-:Y:S02]  /*6880*/  @!P3 MOV R27, UR4 ;  /* 0x00000004001bbc02 */ /* 0x006fe40008000f00 */
.L_x_94:
[----:B------:R-:W-:Y:S05]  /*6890*/  @!P4 BRA `(.L_x_95) ;  /* 0x000000000024c947 */ /* 0x000fea0003800000 */
[----:B------:R-:W-:Y:S01]  /*68a0*/  ISETP.NE.U32.AND P3, PT, R40, RZ, PT ;  /* 0x000000ff2800720c */ /* 0x000fe20003f65070 */
[----:B------:R-:W1:Y:S03]  /*68b0*/  LDCU.64 UR4, c[0x0][0x358] ;  /* 0x00006b00ff0477ac */ /* 0x000e660008000a00 */
[----:B------:R-:W-:Y:S11]  /*68c0*/  ISETP.NE.AND.EX P3, PT, R41, RZ, PT, P3 ;  /* 0x000000ff2900720c */ /* 0x000ff60003f65330 */
[----:B------:R-:W-:Y:S02]  /*68d0*/  @!UPT UIADD3 URZ, UPT, UPT, URZ, URZ, URZ ;  /* 0x000000fffffff290 */ /* 0x000fe4000fffe0ff */
[----:B------:R-:W2:Y:S01]  /*68e0*/  @P3 LDC.64 R4, c[0x0][0x9a8] ;  /* 0x00026a00ff043b82 */ /* 0x000ea20000000a00 */
[----:B------:R-:W-:Y:S04]  /*68f0*/  @P3 IMAD R0, R42, UR52, RZ ;  /* 0x000000342a003c24 */ /* 0x000fe8000f8e02ff */
[----:B--2---:R-:W-:Y:S05]  /*6900*/  @P3 IMAD.WIDE R4, R0, 0x4, R4 ;  /* 0x0000000400043825 */ /* 0x004fea00078e0204 */
[----:B-1---5:R1:W5:Y:S02]  /*6910*/  @P3 LDG.E R24, desc[UR4][R4.64] ;  /* 0x0000000404183981 */ /* 0x022364000c1e1900 */
[----:B-1----:R-:W2:Y:S02]  /*6920*/  @!P3 LDC R24, c[0x0][0x9a0] ;  /* 0x00026800ff18bb82 */ /* 0x002ea40000000800 */
.L_x_95:
[----:B-----5:R-:W-:Y:S01]  /*6930*/  FSETP.NEU.AND P3, PT, R27, RZ, PT ;  /* 0x000000ff1b00720b */ /* 0x020fe20003f6d000 */
[----:B------:R-:W1:Y:S01]  /*6940*/  LDCU.128 UR12, c[0x0][0xb90] ;  /* 0x00017200ff0c77ac */ /* 0x000e620008000c00 */
[----:B------:R-:W-:Y:S01]  /*6950*/  SEL R3, RZ, 0xffffffff, P2 ;  /* 0xffffffffff037807 */ /* 0x000fe20001000000 */
[----:B------:R-:W-:Y:S01]  /*6960*/  IMAD.SHL.U32 R72, R49, 0x2, RZ ;  /* 0x0000000231487824 */ /* 0x000fe200078e00ff */
[----:B------:R-:W-:Y:S01]  /*6970*/  @P1 LOP3.LUT P2, RZ, R51, 0xff, RZ, 0xc0, !PT ;  /* 0x000000ff33ff1812 */ /* 0x000fe2000784c0ff */
[----:B------:R-:W-:Y:S01]  /*6980*/  BSSY B1, `(.L_x_96) ;  /* 0x000004e000017945 */ /* 0x000fe20003800000 */
[----:B------:R-:W-:Y:S01]  /*6990*/  @P1 SEL R0, RZ, 0xffffffff, P3 ;  /* 0xffffffffff001807 */ /* 0x000fe20001800000 */
[----:B------:R-:W-:Y:S01]  /*69a0*/  VIADD R69, R72, UR49 ;  /* 0x0000003148457c36 */ /* 0x000fe20008000000 */
[----:B------:R-:W-:Y:S01]  /*69b0*/  LOP3.LUT R48, R48, 0x1, RZ, 0x3c, !PT ;  /* 0x0000000130307812 */ /* 0x000fe200078e3cff */
[----:B------:R-:W3:Y:S01]  /*69c0*/  LDCU UR11, c[0x0][0xba0] ;  /* 0x00017400ff0b77ac */ /* 0x000ee20008000800 */
[----:B------:R-:W-:Y:S01]  /*69d0*/  @P0 SEL R0, R3, R0, !P2 ;  /* 0x0000000003000207 */ /* 0x000fe20005000000 */
[----:B------:R-:W-:Y:S01]  /*69e0*/  IMAD.MOV.U32 R73, RZ, RZ, 0x1 ;  /* 0x00000001ff497424 */ /* 0x000fe200078e00ff */
[----:B------:R-:W-:Y:S01]  /*69f0*/  LEA R70, R22, UR49, 0x3 ;  /* 0x0000003116467c11 */ /* 0x000fe2000f8e18ff */
[----:B------:R-:W-:Y:S01]  /*6a00*/  USHF.L.U32 UR8, UR51, 0x6, URZ ;  /* 0x0000000633087899 */ /* 0x000fe200080006ff */
[----:B------:R-:W-:Y:S01]  /*6a10*/  @P1 LOP3.LUT R0, R0, 0x1, RZ, 0xc0, !PT ;  /* 0x0000000100001812 */ /* 0x000fe200078ec0ff */
[----:B------:R-:W-:Y:S01]  /*6a20*/  IMAD.IADD R25, R23, 0x1, R2 ;  /* 0x0000000117197824 */ /* 0x000fe200078e0202 */
[----:B------:R-:W-:Y:S01]  /*6a30*/  R2UR UR4, R57 ;  /* 0x00000000390472ca */ /* 0x000fe200000e0000 */
[----:B------:R-:W-:Y:S01]  /*6a40*/  IMAD.MOV.U32 R71, RZ, RZ, RZ ;  /* 0x000000ffff477224 */ /* 0x000fe200078e00ff */
[----:B------:R-:W-:Y:S01]  /*6a50*/  ISETP.NE.U32.OR P5, PT, R0, 0x1, !P1 ;  /* 0x000000010000780c */ /* 0x000fe20004fa5470 */
[----:B------:R-:W-:Y:S01]  /*6a60*/  IMAD.U32 R65, RZ, RZ, UR8 ;  /* 0x00000008ff417e24 */ /* 0x000fe2000f8e00ff */
[----:B------:R-:W-:Y:S02]  /*6a70*/  R2UR UR6, R56 ;  /* 0x00000000380672ca */ /* 0x000fe400000e0000 */
[----:B------:R-:W-:Y:S02]  /*6a80*/  CS2R R38, SRZ ;  /* 0x0000000000267805 */ /* 0x000fe4000001ff00 */
[----:B------:R-:W-:Y:S02]  /*6a90*/  R2UR UR10, R58 ;  /* 0x000000003a0a72ca */ /* 0x000fe400000e0000 */
[----:B------:R-:W-:Y:S02]  /*6aa0*/  CS2R R36, SRZ ;  /* 0x0000000000247805 */ /* 0x000fe4000001ff00 */
[----:B------:R-:W-:Y:S02]  /*6ab0*/  R2UR UR9, R55 ;  /* 0x00000000370972ca */ /* 0x000fe400000e0000 */
[----:B------:R-:W-:Y:S02]  /*6ac0*/  CS2R R30, SRZ ;  /* 0x00000000001e7805 */ /* 0x000fe4000001ff00 */
[----:B------:R-:W-:Y:S02]  /*6ad0*/  PLOP3.LUT P2, PT, PT, PT, UP1, 0x80, 0x8 ;  /* 0x000000000008781c */ /* 0x000fe40003f4f018 */
[----:B------:R-:W-:Y:S02]  /*6ae0*/  CS2R R28, SRZ ;  /* 0x00000000001c7805 */ /* 0x000fe4000001ff00 */
[----:B------:R-:W-:Y:S01]  /*6af0*/  LOP3.LUT P4, R66, R51, 0xff, RZ, 0xc0, !PT ;  /* 0x000000ff33427812 */ /* 0x000fe2000788c0ff */
[----:B------:R-:W-:Y:S01]  /*6b00*/  UIMAD.WIDE.U32 UR4, UR8, UR4, URZ ;  /* 0x00000004080472a5 */ /* 0x000fe2000f8e00ff */
[----:B------:R-:W-:Y:S01]  /*6b10*/  SEL R4, RZ, 0xffffffff, P3 ;  /* 0xffffffffff047807 */ /* 0x000fe20001800000 */
[----:B------:R-:W-:Y:S01]  /*6b20*/  IMAD.IADD R68, R61, 0x1, R69 ;  /* 0x000000013d447824 */ /* 0x000fe200078e0245 */
[----:B------:R-:W-:Y:S01]  /*6b30*/  @P5 SHF.L.U32 R0, R48, 0x1f, RZ ;  /* 0x0000001f30005819 */ /* 0x000fe200000006ff */
[----:B------:R-:W-:Y:S01]  /*6b40*/  USHF.R.U32.HI UR5, URZ, UR6, UR5 ;  /* 0x00000006ff057299 */ /* 0x000fe20008011605 */
[----:B------:R-:W-:Y:S01]  /*6b50*/  P2R R67, PR, RZ, 0x20 ;  /* 0x00000020ff437803 */ /* 0x000fe20000000000 */
[----:B------:R-:W-:Y:S01]  /*6b60*/  UISETP.NE.AND UP0, UPT, UR10, 0x1, UPT ;  /* 0x000000010a00788c */ /* 0x000fe2000bf05270 */
[----:B------:R4:W2:Y:S03]  /*6b70*/  @P5 SYNCS.PHASECHK.TRANS64.TRYWAIT P1, [UR49+0x110], R0 ;  /* 0x00011000ff0055a7 */ /* 0x0008a60008021131 */
[----:B------:R-:W-:Y:S01]  /*6b80*/  USEL UR5, UR8, UR5, !UP0 ;  /* 0x0000000508057287 */ /* 0x000fe2000c000000 */
[----:B------:R-:W-:Y:S01]  /*6b90*/  @P2 SEL R4, R3, R4, !P4 ;  /* 0x0000000403042207 */ /* 0x000fe20006000000 */
[----:B------:R-:W-:Y:S03]  /*6ba0*/  UISETP.NE.AND UP0, UPT, UR9, 0x1, UPT ;  /* 0x000000010900788c */ /* 0x000fe6000bf05270 */
[----:B------:R-:W-:Y:S01]  /*6bb0*/  LOP3.LUT R4, R4, 0x1, RZ, 0xc0, !PT ;  /* 0x0000000104047812 */ /* 0x000fe200078ec0ff */
[----:B------:R-:W-:Y:S02]  /*6bc0*/  IMAD R6, RZ, RZ, -UR5 ;  /* 0x80000005ff067e24 */ /* 0x000fe4000f8e02ff */
[----:B------:R-:W-:Y:S02]  /*6bd0*/  IMAD.U32 R64, RZ, RZ, UR5 ;  /* 0x00000005ff407e24 */ /* 0x000fe4000f8e00ff */
[----:B------:R-:W-:Y:S01]  /*6be0*/  IMAD R65, R6, UR10, R65 ;  /* 0x0000000a06417c24 */ /* 0x000fe2000f8e0241 */
[----:B----4-:R-:W-:Y:S04]  /*6bf0*/  SHF.L.U32 R0, R47, 0x1f, RZ ;  /* 0x0000001f2f007819 */ /* 0x010fe800000006ff */
[----:B------:R4:W4:Y:S01]  /*6c00*/  SYNCS.PHASECHK.TRANS64.TRYWAIT P0, [R70+URZ+0x170], R0 ;  /* 0x00017000460075a7 */ /* 0x00092200080011ff */
[----:B-1----:R-:W-:Y:S07]  /*6c10*/  UIMAD.WIDE.U32 UR6, UR5, UR12, URZ ;  /* 0x0000000c050672a5 */ /* 0x002fee000f8e00ff */
[----:B------:R-:W-:Y:S02]  /*6c20*/  UMOV UR4, UR7 ;  /* 0x0000000700047c82 */ /* 0x000fe40008000000 */
[----:B------:R-:W-:Y:S04]  /*6c30*/  USHF.R.U32.HI UR4, URZ, UR13, UR4 ;  /* 0x0000000dff047299 */ /* 0x000fe80008011604 */
[----:B------:R-:W-:Y:S02]  /*6c40*/  USEL UR4, UR5, UR4, !UP0 ;  /* 0x0000000405047287 */ /* 0x000fe4000c000000 */
[----:B------:R-:W-:Y:S02]  /*6c50*/  UISETP.NE.AND UP0, UPT, UR14, 0x1, UPT ;  /* 0x000000010e00788c */ /* 0x000fe4000bf05270 */
[----:B------:R-:W-:Y:S02]  /*6c60*/  UIMAD.WIDE.U32 UR6, UR4, UR15, URZ ;  /* 0x0000000f040672a5 */ /* 0x000fe4000f8e00ff */
[----:B------:R-:W-:Y:S02]  /*6c70*/  IMAD.U32 R63, RZ, RZ, UR4 ;  /* 0x00000004ff3f7e24 */ /* 0x000fe4000f8e00ff */
[----:B------:R-:W-:Y:S01]  /*6c80*/  PLOP3.LUT P2, PT, PT, PT, UP0, 0x80, 0x8 ;  /* 0x000000000008781c */ /* 0x000fe20003f4f008 */
[----:B------:R-:W-:Y:S02]  /*6c90*/  IMAD R5, RZ, RZ, -UR4 ;  /* 0x80000004ff057e24 */ /* 0x000fe4000f8e02ff */
[----:B------:R-:W-:Y:S01]  /*6ca0*/  UMOV UR6, UR7 ;  /* 0x0000000700067c82 */ /* 0x000fe20008000000 */
[----:B------:R-:W-:Y:S01]  /*6cb0*/  IMAD.U32 R62, RZ, RZ, UR4 ;  /* 0x00000004ff3e7e24 */ /* 0x000fe2000f8e00ff */
[----:B---3--:R-:W-:Y:S01]  /*6cc0*/  USHF.R.U32.HI UR6, URZ, UR11, UR6 ;  /* 0x0000000bff067299 */ /* 0x008fe20008011606 */
[----:B------:R-:W-:Y:S05]  /*6cd0*/  IMAD R64, R5, UR9, R64 ;  /* 0x0000000905407c24 */ /* 0x000fea000f8e0240 */
[----:B------:R-:W-:Y:S02]  /*6ce0*/  SEL R63, R63, UR6, !P2 ;  /* 0x000000063f3f7c07 */ /* 0x000fe4000d000000 */
[----:B------:R-:W-:Y:S03]  /*6cf0*/  ISETP.NE.U32.AND P2, PT, R4, 0x1, PT ;  /* 0x000000010400780c */ /* 0x000fe60003f45070 */
[----:B------:R-:W-:Y:S01]  /*6d00*/  IMAD.MOV R3, RZ, RZ, -R63 ;  /* 0x000000ffff037224 */ /* 0x000fe200078e0a3f */
[----:B------:R-:W-:Y:S03]  /*6d10*/  P2R R74, PR, RZ, 0x4 ;  /* 0x00000004ff4a7803 */ /* 0x000fe60000000000 */
[----:B------:R-:W-:Y:S01]  /*6d20*/  IMAD R62, R3, UR14, R62 ;  /* 0x0000000e033e7c24 */ /* 0x000fe2000f8e023e */
[----:B--2---:R-:W-:Y:S01]  /*6d30*/  @P5 SEL R73, RZ, 0x1, !P1 ;  /* 0x00000001ff495807 */ /* 0x004fe20004800000 */
[----:B------:R-:W-:Y:S06]  /*6d40*/  @!P5 BRA `(.L_x_97) ;  /* 0x000000000044d947 */ /* 0x000fec0003800000 */
[----:B------:R-:W-:Y:S01]  /*6d50*/  IMAD.MOV.U32 R38, RZ, RZ, RZ ;  /* 0x000000ffff267224 */ /* 0x000fe200078e00ff */
[----:B------:R-:W-:Y:S01]  /*6d60*/  ISETP.NE.AND P1, PT, R73, RZ, PT ;  /* 0x000000ff4900720c */ /* 0x000fe20003f25270 */
[----:B------:R-:W-:Y:S01]  /*6d70*/  BSSY B0, `(.L_x_98) ;  /* 0x0000008000007945 */ /* 0x000fe20003800000 */
[----:B------:R-:W-:Y:S02]  /*6d80*/  CS2R R30, SRZ ;  /* 0x00000000001e7805 */ /* 0x000fe4000001ff00 */
[----:B------:R-:W-:Y:S02]  /*6d90*/  CS2R R28, SRZ ;  /* 0x00000000001c7805 */ /* 0x000fe4000001ff00 */
[----:B------:R-:W-:Y:S07]  /*6da0*/  CS2R R36, SRZ ;  /* 0x0000000000247805 */ /* 0x000fee000001ff00 */
[----:B------:R-:W-:Y:S05]  /*6db0*/  @P1 BRA `(.L_x_99) ;  /* 0x00000000000c1947 */ /* 0x000fea0003800000 */
[----:B------:R-:W-:Y:S04]  /*6dc0*/  SHF.L.U32 R3, R48, 0x1f, RZ ;  /* 0x0000001f30037819 */ /* 0x000fe800000006ff */
[----:B------:R-:W1:Y:S02]  /*6dd0*/  SYNCS.PHASECHK.TRANS64.TRYWAIT P1, [UR49+0x110], R3 ;  /* 0x00011003ff0075a7 */ /* 0x000e640008021131 */
[----:B-1----:R-:W-:Y:S05]  /*6de0*/  @!P1 BRA `(.L_x_100) ;  /* 0x0000003000a89947 */ /* 0x002fea0003800000 */
.L_x_99:
[----:B------:R-:W-:Y:S05]  /*6df0*/  BSYNC B0 ;  /* 0x0000000000007941 */ /* 0x000fea0003800000 */
.L_x_98:
[----:B------:R-:W-:Y:S01]  /*6e00*/  ISETP.NE.AND P1, PT, R74, RZ, PT ;  /* 0x000000ff4a00720c */ /* 0x000fe20003f25270 */
[----:B------:R-:W-:Y:S11]  /*6e10*/  HFMA2 R71, -RZ, RZ, 0, 5.9604644775390625e-08 ;  /* 0x00000001ff477431 */ /* 0x000ff600000001ff */
[----:B------:R-:W-:Y:S01]  /*6e20*/  @!UPT UIADD3 URZ, UPT, UPT, URZ, URZ, URZ ;  /* 0x000000fffffff290 */ /* 0x000fe2000fffe0ff */
[----:B------:R-:W-:Y:S05]  /*6e30*/  @P1 WARPSYNC.ALL ;  /* 0x0000000000001948 */ /* 0x000fea0003800000 */
[----:B------:R2:W3:Y:S04]  /*6e40*/  @P1 LDSM.16.M88.4 R28, [R72+UR49+0x200] ;  /* 0x00020031481c183b */ /* 0x0004e80008000200 */
[----:B------:R2:W1:Y:S02]  /*6e50*/  @P1 LDSM.16.M88.4 R36, [R68+0x200] ;  /* 0x000200004424183b */ /* 0x0004640000000200 */
.L_x_97:
[----:B------:R-:W-:Y:S05]  /*6e60*/  BSYNC B1 ;  /* 0x0000000000017941 */ /* 0x000fea0003800000 */
.L_x_96:
[----:B-1----:R-:W-:Y:S04]  /*6e70*/  SHF.R.U32.HI R2, RZ, 0x15, R25 ;  /* 0x00000015ff027819 */ /* 0x002fe80000011619 */
[----:B------:R-:W-:Y:S01]  /*6e80*/  LOP3.LUT P1, RZ, R2, 0x3, R52, 0x48, !PT ;  /* 0x0000000302ff7812 */ /* 0x000fe20007824834 */
[----:B------:R-:W-:Y:S01]  /*6e90*/  @!UPT UIADD3 URZ, UPT, UPT, URZ, URZ, URZ ;  /* 0x000000fffffff290 */ /* 0x000fe2000fffe0ff */
[----:B----4-:R-:W-:Y:S11]  /*6ea0*/  @P0 BRA `(.L_x_101) ;  /* 0x0000000000080947 */ /* 0x010ff60003800000 */
[----:B------:R-:W1:Y:S02]  /*6eb0*/  SYNCS.PHASECHK.TRANS64.TRYWAIT P0, [R70+URZ+0x170], R0 ;  /* 0x00017000460075a7 */ /* 0x000e6400080011ff */
[----:B-1----:R-:W-:Y:S05]  /*6ec0*/  @!P0 BRA `(.L_x_102) ;  /* 0x0000003000888947 */ /* 0x002fea0003800000 */
.L_x_101:
[----:B------:R-:W-:Y:S05]  /*6ed0*/  @!P1 BRA `(.L_x_103) ;  /* 0x0000000000409947 */ /* 0x000fea0003800000 */
[----:B------:R-:W4:Y:S01]  /*6ee0*/  LDCU.64 UR8, c[0x4][0x70] ;  /* 0x01000e00ff0877ac */ /* 0x000f220008000a00 */
[----:B------:R-:W-:Y:S01]  /*6ef0*/  MOV R3, 0x0 ;  /* 0x0000000000037802 */ /* 0x000fe20000000f00 */
[----:B------:R-:W-:Y:S02]  /*6f00*/  HFMA2 R12, -RZ, RZ, 0, 5.9604644775390625e-08 ;  /* 0x00000001ff0c7431 */ /* 0x000fe400000001ff */
[----:B------:R-:W-:Y:S02]  /*6f10*/  IMAD.MOV.U32 R8, RZ, RZ, 0x192 ;  /* 0x00000192ff087424 */ /* 0x000fe400078e00ff */
[----:B------:R-:W-:Y:S01]  /*6f20*/  IMAD.MOV.U32 R13, RZ, RZ, RZ ;  /* 0x000000ffff0d7224 */ /* 0x000fe200078e00ff */
[----:B------:R-:W5:Y:S01]  /*6f30*/  LDCU.64 UR6, c[0x4][0x78] ;  /* 0x01000f00ff0677ac */ /* 0x000f620008000a00 */
[----:B------:R-:W1:Y:S01]  /*6f40*/  LDC.64 R2, c[0x4][R3] ;  /* 0x0100000003027b82 */ /* 0x000e620000000a00 */
[----:B------:R-:W2:Y:S01]  /*6f50*/  LDCU.64 UR4, c[0x4][0x10] ;  /* 0x01000200ff0477ac */ /* 0x000ea20008000a00 */
[----:B----4-:R-:W-:Y:S01]  /*6f60*/  MOV R5, UR9 ;  /* 0x0000000900057c02 */ /* 0x010fe20008000f00 */
[----:B------:R-:W-:Y:S01]  /*6f70*/  IMAD.U32 R4, RZ, RZ, UR8 ;  /* 0x00000008ff047e24 */ /* 0x000fe2000f8e00ff */
[----:B-----5:R-:W-:Y:S01]  /*6f80*/  MOV R7, UR7 ;  /* 0x0000000700077c02 */ /* 0x020fe20008000f00 */
[----:B------:R-:W-:Y:S01]  /*6f90*/  IMAD.U32 R6, RZ, RZ, UR6 ;  /* 0x00000006ff067e24 */ /* 0x000fe2000f8e00ff */
[----:B--2---:R-:W-:Y:S01]  /*6fa0*/  MOV R11, UR5 ;  /* 0x00000005000b7c02 */ /* 0x004fe20008000f00 */
[----:B------:R-:W-:Y:S02]  /*6fb0*/  IMAD.U32 R10, RZ, RZ, UR4 ;  /* 0x00000004ff0a7e24 */ /* 0x000fe4000f8e00ff */
[----:B------:R-:W-:Y:S07]  /*6fc0*/  LEPC R20, `(.L_x_103) ;  /* 0x000000001014794e */ /* 0x000fee0000000000 */
[----:B-1-3--:R-:W-:Y:S05]  /*6fd0*/  CALL.ABS.NOINC R2 ;  /* 0x0000000002007343 */ /* 0x00afea0003c00000 */
.L_x_103:
[C---:B---3--:R-:W-:Y:S01]  /*6fe0*/  SHF.L.U32 R20, R28.reuse, 0x10, RZ ;  /* 0x000000101c147819 */ /* 0x048fe200000006ff */
[----:B------:R-:W-:Y:S05]  /*6ff0*/  WARPSYNC.ALL ;  /* 0x0000000000007948 */ /* 0x000fea0003800000 */
[----:B------:R-:W-:Y:S01]  /*7000*/  R2UR UR4, R25 ;  /* 0x00000000190472ca */ /* 0x000fe200000e0000 */
[----:B------:R-:W-:Y:S01]  /*7010*/  BSSY.RECONVERGENT B0, `(.L_x_104) ;  /* 0x0000051000007945 */ /* 0x000fe20003800200 */
[----:B------:R-:W-:Y:S02]  /*7020*/  LOP3.LUT R21, R28, 0xffff0000, RZ, 0xc0, !PT ;  /* 0xffff00001c157812 */ /* 0x000fe400078ec0ff */
[C---:B------:R-:W-:Y:S02]  /*7030*/  SHF.L.U32 R26, R29.reuse, 0x10, RZ ;  /* 0x000000101d1a7819 */ /* 0x040fe400000006ff */
[----:B------:R-:W-:Y:S07]  /*7040*/  ISETP.NE.AND P0, PT, R50, RZ, PT ;  /* 0x000000ff3200720c */ /* 0x000fee0003f05270 */
[----:B------:R-:W1:Y:S02]  /*7050*/  LDTM.16dp256bit.x4 R4, tmem[UR4] ;  /* 0x00000004000479ee */ /* 0x000e640008120000 */
[C---:B-1----:R-:W-:Y:S01]  /*7060*/  FMUL R0, R24.reuse, R4 ;  /* 0x0000000418007220 */ /* 0x042fe20000400000 */
[C---:B------:R-:W-:Y:S01]  /*7070*/  FMUL R4, R24.reuse, R8 ;  /* 0x0000000818047220 */ /* 0x040fe20000400000 */
[C---:B------:R-:W-:Y:S01]  /*7080*/  FMUL R8, R24.reuse, R12 ;  /* 0x0000000c18087220 */ /* 0x040fe20000400000 */
[C---:B------:R-:W-:Y:S01]  /*7090*/  FMUL R2, R24.reuse, R5 ;  /* 0x0000000518027220 */ /* 0x040fe20000400000 */
[C---:B------:R-:W-:Y:S01]  /*70a0*/  FMUL R12, R24.reuse, R16 ;  /* 0x00000010180c7220 */ /* 0x040fe20000400000 */
[----:B------:R-:W-:Y:S01]  /*70b0*/  LOP3.LUT R16, R29, 0xffff0000, RZ, 0xc0, !PT ;  /* 0xffff00001d107812 */ /* 0x000fe200078ec0ff */
[C---:B------:R-:W-:Y:S01]  /*70c0*/  FMUL R3, R24.reuse, R6 ;  /* 0x0000000618037220 */ /* 0x040fe20000400000 */
[C---:B------:R-:W-:Y:S01]  /*70d0*/  FMUL R7, R24.reuse, R7 ;  /* 0x0000000718077220 */ /* 0x040fe20000400000 */
[C---:B------:R-:W-:Y:S01]  /*70e0*/  FFMA R0, R27.reuse, R20, R0 ;  /* 0x000000141b007223 */ /* 0x040fe20000000000 */
[C---:B------:R-:W-:Y:S01]  /*70f0*/  FFMA R2, R27.reuse, R21, R2 ;  /* 0x000000151b027223 */ /* 0x040fe20000000002 */
[C---:B------:R-:W-:Y:S01]  /*7100*/  FMUL R5, R24.reuse, R9 ;  /* 0x0000000918057220 */ /* 0x040fe20000400000 */
[C---:B------:R-:W-:Y:S01]  /*7110*/  FFMA R3, R27.reuse, R26, R3 ;  /* 0x0000001a1b037223 */ /* 0x040fe20000000003 */
[----:B------:R-:W-:Y:S01]  /*7120*/  FMUL R9, R24, R13 ;  /* 0x0000000d18097220 */ /* 0x000fe20000400000 */
[----:B------:R-:W-:Y:S01]  /*7130*/  FFMA R7, R27, R16, R7 ;  /* 0x000000101b077223 */ /* 0x000fe20000000007 */
[----:B------:R-:W-:Y:S01]  /*7140*/  LOP3.LUT R16, R30, 0xffff0000, RZ, 0xc0, !PT ;  /* 0xffff00001e107812 */ /* 0x000fe200078ec0ff */
[----:B------:R-:W-:Y:S01]  /*7150*/  FMUL R6, R24, R10 ;  /* 0x0000000a18067220 */ /* 0x000fe20000400000 */
[----:B------:R-:W-:Y:S01]  /*7160*/  F2FP.BF16.F32.PACK_AB R32, R2, R0 ;  /* 0x000000000220723e */ /* 0x000fe200000010ff */
[----:B------:R-:W-:Y:S01]  /*7170*/  FMUL R13, R24, R17 ;  /* 0x00000011180d7220 */ /* 0x000fe20000400000 */
[----:B------:R-:W-:Y:S01]  /*7180*/  SHF.L.U32 R17, R30, 0x10, RZ ;  /* 0x000000101e117819 */ /* 0x000fe200000006ff */
[C---:B------:R-:W-:Y:S01]  /*7190*/  FMUL R10, R24.reuse, R14 ;  /* 0x0000000e180a7220 */ /* 0x040fe20000400000 */
[C---:B------:R-:W-:Y:S01]  /*71a0*/  LOP3.LUT R0, R31.reuse, 0xffff0000, RZ, 0xc0, !PT ;  /* 0xffff00001f007812 */ /* 0x040fe200078ec0ff */
[----:B------:R-:W-:Y:S01]  /*71b0*/  FMUL R14, R24, R18 ;  /* 0x00000012180e7220 */ /* 0x000fe20000400000 */
[----:B------:R-:W-:Y:S01]  /*71c0*/  SHF.L.U32 R18, R31, 0x10, RZ ;  /* 0x000000101f127819 */ /* 0x000fe200000006ff */
[----:B------:R-:W-:Y:S01]  /*71d0*/  FFMA R4, R27, R17, R4 ;  /* 0x000000111b047223 */ /* 0x000fe20000000004 */
[----:B------:R-:W-:Y:S01]  /*71e0*/  F2FP.BF16.F32.PACK_AB R33, R7, R3 ;  /* 0x000000030721723e */ /* 0x000fe200000010ff */
[C---:B------:R-:W-:Y:S01]  /*71f0*/  FFMA R5, R27.reuse, R16, R5 ;  /* 0x000000101b057223 */ /* 0x040fe20000000005 */
[----:B------:R-:W-:Y:S01]  /*7200*/  SHF.L.U32 R2, R36, 0x10, RZ ;  /* 0x0000001024027819 */ /* 0x000fe200000006ff */
[----:B------:R-:W-:Y:S01]  /*7210*/  FMUL R11, R24, R11 ;  /* 0x0000000b180b7220 */ /* 0x000fe20000400000 */
[----:B------:R-:W-:Y:S01]  /*7220*/  LOP3.LUT R3, R36, 0xffff0000, RZ, 0xc0, !PT ;  /* 0xffff000024037812 */ /* 0x000fe200078ec0ff */
[----:B------:R-:W-:Y:S01]  /*7230*/  FFMA R6, R27, R18, R6 ;  /* 0x000000121b067223 */ /* 0x000fe20000000006 */
[----:B------:R-:W-:Y:S01]  /*7240*/  SHF.L.U32 R7, R37, 0x10, RZ ;  /* 0x0000001025077819 */ /* 0x000fe200000006ff */
[----:B------:R-:W-:Y:S01]  /*7250*/  FFMA R11, R27, R0, R11 ;  /* 0x000000001b0b7223 */ /* 0x000fe2000000000b */
[----:B------:R-:W-:Y:S01]  /*7260*/  LOP3.LUT R0, R37, 0xffff0000, RZ, 0xc0, !PT ;  /* 0xffff000025007812 */ /* 0x000fe200078ec0ff */
[C---:B------:R-:W-:Y:S01]  /*7270*/  FFMA R8, R27.reuse, R2, R8 ;  /* 0x000000021b087223 */ /* 0x040fe20000000008 */
[C---:B------:R-:W-:Y:S01]  /*7280*/  FFMA R9, R27.reuse, R3, R9 ;  /* 0x000000031b097223 */ /* 0x040fe20000000009 */
[----:B------:R-:W-:Y:S01]  /*7290*/  FMUL R15, R24, R15 ;  /* 0x0000000f180f7220 */ /* 0x000fe20000400000 */
[C---:B------:R-:W-:Y:S01]  /*72a0*/  SHF.L.U32 R2, R38.reuse, 0x10, RZ ;  /* 0x0000001026027819 */ /* 0x040fe200000006ff */
[----:B------:R-:W-:Y:S01]  /*72b0*/  FFMA R10, R27, R7, R10 ;  /* 0x000000071b0a7223 */ /* 0x000fe2000000000a */
[----:B------:R-:W-:Y:S01]  /*72c0*/  F2FP.BF16.F32.PACK_AB R34, R5, R4 ;  /* 0x000000040522723e */ /* 0x000fe200000010ff */
[----:B------:R-:W-:Y:S01]  /*72d0*/  FFMA R15, R27, R0, R15 ;  /* 0x000000001b0f7223 */ /* 0x000fe2000000000f */
[----:B------:R-:W-:Y:S01]  /*72e0*/  LOP3.LUT R3, R38, 0xffff0000, RZ, 0xc0, !PT ;  /* 0xffff000026037812 */ /* 0x000fe200078ec0ff */
[----:B------:R-:W-:Y:S01]  /*72f0*/  FMUL R19, R24, R19 ;  /* 0x0000001318137220 */ /* 0x000fe20000400000 */
[----:B------:R-:W-:Y:S01]  /*7300*/  SHF.L.U32 R4, R39, 0x10, RZ ;  /* 0x0000001027047819 */ /* 0x000fe200000006ff */
[----:B------:R-:W-:Y:S01]  /*7310*/  FFMA R12, R27, R2, R12 ;  /* 0x000000021b0c7223 */ /* 0x000fe2000000000c */
[----:B------:R-:W-:Y:S01]  /*7320*/  LOP3.LUT R5, R39, 0xffff0000, RZ, 0xc0, !PT ;  /* 0xffff000027057812 */ /* 0x000fe200078ec0ff */
[----:B------:R-:W-:Y:S01]  /*7330*/  FFMA R13, R27, R3, R13 ;  /* 0x000000031b0d7223 */ /* 0x000fe2000000000d */
[----:B------:R-:W-:Y:S01]  /*7340*/  F2FP.BF16.F32.PACK_AB R35, R11, R6 ;  /* 0x000000060b23723e */ /* 0x000fe200000010ff */
[----:B------:R-:W-:Y:S01]  /*7350*/  FFMA R14, R27, R4, R14 ;  /* 0x000000041b0e7223 */ /* 0x000fe2000000000e */
[----:B------:R-:W-:Y:S01]  /*7360*/  F2FP.BF16.F32.PACK_AB R8, R9, R8 ;  /* 0x000000080908723e */ /* 0x000fe200000010ff */
[----:B------:R-:W-:Y:S01]  /*7370*/  FFMA R19, R27, R5, R19 ;  /* 0x000000051b137223 */ /* 0x000fe20000000013 */
[----:B------:R-:W-:Y:S01]  /*7380*/  F2FP.BF16.F32.PACK_AB R9, R15, R10 ;  /* 0x0000000a0f09723e */ /* 0x000fe200000010ff */
[----:B------:R1:W-:Y:S01]  /*7390*/  STSM.16.M88.4 [R69+0x200], R32 ;  /* 0x0002002045007844 */ /* 0x0003e20000000200 */
[----:B------:R-:W-:Y:S02]  /*73a0*/  F2FP.BF16.F32.PACK_AB R10, R13, R12 ;  /* 0x0000000c0d0a723e */ /* 0x000fe400000010ff */
[----:B------:R-:W-:Y:S05]  /*73b0*/  F2FP.BF16.F32.PACK_AB R11, R19, R14 ;  /* 0x0000000e130b723e */ /* 0x000fea00000010ff */
[----:B------:R1:W-:Y:S01]  /*73c0*/  STSM.16.M88.4 [R68+0x200], R8 ;  /* 0x0002000844007844 */ /* 0x0003e20000000200 */
[----:B------:R-:W-:Y:S01]  /*73d0*/  @!PT LDS RZ, [RZ] ;  /* 0x00000000fffff984 */ /* 0x000fe20000000800 */
[----:B------:R-:W-:Y:S01]  /*73e0*/  @!PT LDS RZ, [RZ] ;  /* 0x00000000fffff984 */ /* 0x000fe20000000800 */
[----:B------:R-:W-:Y:S01]  /*73f0*/  @!PT LDS RZ, [RZ] ;  /* 0x00000000fffff984 */ /* 0x000fe20000000800 */
[----:B------:R-:W-:Y:S01]  /*7400*/  @!PT LDS RZ, [RZ] ;  /* 0x00000000fffff984 */ /* 0x000fe20000000800 */
[----:B------:R3:W-:Y:S07]  /*7410*/  MEMBAR.ALL.CTA ;  /* 0x0000000000007992 */ /* 0x0007ee0000008000 */
[----:B---3--:R-:W3:Y:S02]  /*7420*/  FENCE.VIEW.ASYNC.S ;  /* 0x00000000000073c6 */ /* 0x008ee40000000000 */
[----:B---3--:R-:W-:Y:S06]  /*7430*/  BAR.SYNC.DEFER_BLOCKING 0x1, 0x80 ;  /* 0x0042000000007b1d */ /* 0x008fec0000010000 */
[----:B------:R-:W-:Y:S05]  /*7440*/  @P0 BRA `(.L_x_105) ;  /* 0x0000000000340947 */ /* 0x000fea0003800000 */
[----:B------:R-:W3:Y:S01]  /*7450*/  LDCU.64 UR6, c[0x0][0x348] ;  /* 0x00006900ff0677ac */ /* 0x000ee20008000a00 */
[----:B------:R-:W-:Y:S02]  /*7460*/  R2UR UR42, R65 ;  /* 0x00000000412a72ca */ /* 0x000fe400000e0000 */
[----:B------:R-:W-:Y:S01]  /*7470*/  R2UR UR43, R64 ;  /* 0x00000000402b72ca */ /* 0x000fe200000e0000 */
[----:B------:R-:W-:Y:S01]  /*7480*/  UIADD3 UR4, UPT, UPT, UR49, 0x200, URZ ;  /* 0x0000020031047890 */ /* 0x000fe2000fffe0ff */
[----:B------:R-:W-:Y:S02]  /*7490*/  R2UR UR44, R62 ;  /* 0x000000003e2c72ca */ /* 0x000fe400000e0000 */
[----:B------:R-:W-:Y:S03]  /*74a0*/  R2UR UR45, R63 ;  /* 0x000000003f2d72ca */ /* 0x000fe600000e0000 */
[----:B------:R-:W-:Y:S05]  /*74b0*/  IMAD.U32 R60, RZ, RZ, UR4 ;  /* 0x00000004ff3c7e24 */ /* 0x000fea000f8e00ff */
[----:B------:R-:W-:Y:S01]  /*74c0*/  R2UR UR40, R60 ;  /* 0x000000003c2872ca */ /* 0x000fe200000e0000 */
[----:B---3--:R-:W-:Y:S04]  /*74d0*/  UIADD3 UR4, UP0, UPT, UR6, 0x780, URZ ;  /* 0x0000078006047890 */ /* 0x008fe8000ff1e0ff */
[----:B------:R-:W-:Y:S09]  /*74e0*/  UIADD3.X UR5, UPT, UPT, URZ, UR7, URZ, UP0, !UPT ;  /* 0x00000007ff057290 */ /* 0x000ff200087fe4ff */
[----:B------:R3:W-:Y:S01]  /*74f0*/  UTMASTG.5D.IM2COL [UR40], [UR4] ;  /* 0x00000028040073b5 */ /* 0x0007e20008060000 */
[----:B------:R0:W-:Y:S01]  /*7500*/  UTMACMDFLUSH ;  /* 0x00000000000079b7 */ /* 0x0001e20000000000 */
[----:B---3--:R-:W-:Y:S04]  /*7510*/  DEPBAR.LE SB0, 0x1 ;  /* 0x000080400000791a */ /* 0x008fe80000000000 */
.L_x_105:
[----:B------:R-:W-:Y:S05]  /*7520*/  BSYNC.RECONVERGENT B0 ;  /* 0x0000000000007941 */ /* 0x000fea0003800200 */
.L_x_104:
[----:B------:R-:W-:Y:S01]  /*7530*/  BAR.SYNC.DEFER_BLOCKING 0x1, 0x80 ;  /* 0x0042000000007b1d */ /* 0x000fe20000010000 */
[----:B------:R-:W-:Y:S01]  /*7540*/  ISETP.NE.AND P1, PT, R67, RZ, PT ;  /* 0x000000ff4300720c */ /* 0x000fe20003f25270 */
[----:B------:R-:W-:Y:S01]  /*7550*/  UISETP.NE.AND UP0, UPT, UR53, URZ, UPT ;  /* 0x000000ff3500728c */ /* 0x000fe2000bf05270 */
[----:B------:R-:W-:Y:S11]  /*7560*/  LEA R4, R71, UR49, 0x3 ;  /* 0x0000003147047c11 */ /* 0x000ff6000f8e18ff */
[----:B------:R-:W-:Y:S01]  /*7570*/  @P1 SHF.L.U32 R3, R48, 0x1f, RZ ;  /* 0x0000001f30031819 */ /* 0x000fe200000006ff */
[----:B------:R-:W-:Y:S06]  /*7580*/  BRA.U !UP0, `(.L_x_106) ;  /* 0x0000000108247547 */ /* 0x000fec000b800000 */
[----:B------:R-:W3:Y:S01]  /*7590*/  S2R R0, SR_CgaCtaId ;  /* 0x0000000000007919 */ /* 0x000ee20000008800 */
[----:B------:R-:W-:Y:S01]  /*75a0*/  IMAD.U32 R2, RZ, RZ, UR50 ;  /* 0x00000032ff027e24 */ /* 0x000fe2000f8e00ff */
[----:B------:R-:W-:Y:S04]  /*75b0*/  UIADD3 UR4, UPT, UPT, UR50, 0x1, URZ ;  /* 0x0000000132047890 */ /* 0x000fe8000fffe0ff */
[----:B------:R-:W-:Y:S01]  /*75c0*/  @P1 LEA R2, R2, UR49, 0x3 ;  /* 0x0000003102021c11 */ /* 0x000fe2000f8e18ff */
[----:B------:R-:W-:Y:S04]  /*75d0*/  UISETP.NE.AND UP0, UPT, UR4, 0x4, UPT ;  /* 0x000000040400788c */ /* 0x000fe8000bf05270 */
[----:B------:R-:W-:Y:S01]  /*75e0*/  @P1 VIADD R2, R2, 0x130 ;  /* 0x0000013002021836 */ /* 0x000fe20000000000 */
[----:B------:R-:W-:Y:S04]  /*75f0*/  USEL UR50, UR4, URZ, UP0 ;  /* 0x000000ff04327287 */ /* 0x000fe80008000000 */
[----:B---3--:R-:W-:Y:S04]  /*7600*/  @P1 PRMT R0, R0, 0x654, R2 ;  /* 0x0000065400001816 */ /* 0x008fe80000000002 */
[----:B------:R3:W-:Y:S04]  /*7610*/  @P1 SYNCS.ARRIVE.TRANS64.RED.A1T0 RZ, [R0+URZ], RZ ;  /* 0x000000ff00ff19a7 */ /* 0x0007e800081004ff */
.L_x_106:
[----:B------:R-:W4:Y:S01]  /*7620*/  @P1 SYNCS.PHASECHK.TRANS64.TRYWAIT P0, [R4+URZ+0x110], R3 ;  /* 0x00011003040015a7 */ /* 0x000f2200080011ff */
[----:B------:R-:W-:Y:S01]  /*7630*/  BSSY B1, `(.L_x_107) ;  /* 0x0000013000017945 */ /* 0x000fe20003800000 */
[----:B----4-:R-:W-:Y:S03]  /*7640*/  @P1 SEL R73, RZ, 0x1, !P0 ;  /* 0x00000001ff491807 */ /* 0x010fe60004000000 */
[----:B------:R-:W-:Y:S05]  /*7650*/  @!P1 BRA `(.L_x_108) ;  /* 0x0000000000409947 */ /* 0x000fea0003800000 */
[----:B------:R-:W-:Y:S01]  /*7660*/  ISETP.NE.AND P1, PT, R74, RZ, PT ;  /* 0x000000ff4a00720c */ /* 0x000fe20003f25270 */
[----:B------:R-:W-:Y:S01]  /*7670*/  BSSY B0, `(.L_x_109) ;  /* 0x0000009000007945 */ /* 0x000fe20003800000 */
[----:B------:R-:W-:Y:S11]  /*7680*/  ISETP.NE.AND P0, PT, R73, RZ, PT ;  /* 0x000000ff4900720c */ /* 0x000ff60003f05270 */
[----:B------:R-:W-:Y:S05]  /*7690*/  @P1 IMAD R3, R71, 0x1000, R72 ;  /* 0x0000100047031824 */ /* 0x000fea00078e0248 */
[----:B------:R-:W-:Y:S05]  /*76a0*/  @P1 IADD3 R2, PT, PT, R3, UR49, RZ ;  /* 0x0000003103021c10 */ /* 0x000fea000fffe0ff */
[----:B------:R-:W-:Y:S01]  /*76b0*/  @P1 IMAD.IADD R2, R61, 0x1, R2 ;  /* 0x000000013d021824 */ /* 0x000fe200078e0202 */
[----:B------:R-:W-:Y:S06]  /*76c0*/  @P0 BRA `(.L_x_110) ;  /* 0x00000000000c0947 */ /* 0x000fec0003800000 */
[----:B---3--:R-:W-:Y:S04]  /*76d0*/  SHF.L.U32 R0, R48, 0x1f, RZ ;  /* 0x0000001f30007819 */ /* 0x008fe800000006ff */
[----:B------:R-:W3:Y:S02]  /*76e0*/  SYNCS.PHASECHK.TRANS64.TRYWAIT P0, [R4+URZ+0x110], R0 ;  /* 0x00011000040075a7 */ /* 0x000ee400080011ff */
[----:B---3--:R-:W-:Y:S05]  /*76f0*/  @!P0 BRA `(.L_x_111) ;  /* 0x0000002800908947 */ /* 0x008fea0003800000 */
.L_x_110:
[----:B------:R-:W-:Y:S05]  /*7700*/  BSYNC B0 ;  /* 0x0000000000007941 */ /* 0x000fea0003800000 */
.L_x_109:
[----:B------:R-:W-:Y:S02]  /*7710*/  ISETP.NE.AND P0, PT, R74, RZ, PT ;  /* 0x000000ff4a00720c */ /* 0x000fe40003f05270 */
[----:B------:R-:W-:Y:S11]  /*7720*/  IADD3 R71, PT, PT, R71, 0x1, RZ ;  /* 0x0000000147477810 */ /* 0x000ff60007ffe0ff */
[----:B------:R-:W-:Y:S05]  /*7730*/  @P0 WARPSYNC.ALL ;  /* 0x0000000000000948 */ /* 0x000fea0003800000 */
[----:B------:R4:W1:Y:S04]  /*7740*/  @P0 LDSM.16.M88.4 R28, [R3+UR49+0x200] ;  /* 0x00020031031c083b */ /* 0x0008680008000200 */
[----:B------:R4:W1:Y:S02]  /*7750*/  @P0 LDSM.16.M88.4 R36, [R2+0x200] ;  /* 0x000200000224083b */ /* 0x0008640000000200 */
.L_x_108:
[----:B------:R-:W-:Y:S05]  /*7760*/  BSYNC B1 ;  /* 0x0000000000017941 */ /* 0x000fea0003800000 */
.L_x_107:
[----:B---3--:R-:W-:Y:S05]  /*7770*/  VIADD R0, R25, 0x20 ;  /* 0x0000002019007836 */ /* 0x008fea0000000000 */
[----:B------:R-:W-:Y:S04]  /*7780*/  SHF.R.U32.HI R0, RZ, 0x15, R0 ;  /* 0x00000015ff007819 */ /* 0x000fe80000011600 */
[----:B------:R-:W-:Y:S11]  /*7790*/  LOP3.LUT P0, RZ, R0, 0x3, R52, 0x48, !PT ;  /* 0x0000000300ff7812 */ /* 0x000ff60007804834 */
[----:B------:R-:W-:Y:S02]  /*77a0*/  @!UPT UIADD3 URZ, UPT, UPT, URZ, URZ, URZ ;  /* 0x000000fffffff290 */ /* 0x000fe4000fffe0ff */
[----:B------:R-:W-:Y:S05]  /*77b0*/  @!P0 BRA `(.L_x_112) ;  /* 0x0000000000408947 */ /* 0x000fea0003800000 */
[----:B------:R-:W3:Y:S01]  /*77c0*/  LDCU.64 UR8, c[0x4][0x70] ;  /* 0x01000e00ff0877ac */ /* 0x000ee20008000a00 */
[----:B----4-:R-:W-:Y:S01]  /*77d0*/  MOV R3, 0x0 ;  /* 0x0000000000037802 */ /* 0x010fe20000000f00 */
[----:B------:R-:W-:Y:S02]  /*77e0*/  HFMA2 R12, -RZ, RZ, 0, 5.9604644775390625e-08 ;  /* 0x00000001ff0c7431 */ /* 0x000fe400000001ff */
[----:B-1----:R-:W-:Y:S02]  /*77f0*/  IMAD.MOV.U32 R8, RZ, RZ, 0x192 ;  /* 0x00000192ff087424 */ /* 0x002fe400078e00ff */
[----:B------:R-:W-:Y:S01]  /*7800*/  IMAD.MOV.U32 R13, RZ, RZ, RZ ;  /* 0x000000ffff0d7224 */ /* 0x000fe200078e00ff */
[----:B------:R-:W1:Y:S01]  /*7810*/  LDCU.64 UR6, c[0x4][0x78] ;  /* 0x01000f00ff0677ac */ /* 0x000e620008000a00 */
[----:B------:R-:W4:Y:S01]  /*7820*/  LDC.64 R2, c[0x4][R3] ;  /* 0x0100000003027b82 */ /* 0x000f220000000a00 */
[----:B------:R-:W5:Y:S01]  /*7830*/  LDCU.64 UR4, c[0x4][0x10] ;  /* 0x01000200ff0477ac */ /* 0x000f620008000a00 */
[----:B---3--:R-:W-:Y:S01]  /*7840*/  MOV R5, UR9 ;  /* 0x0000000900057c02 */ /* 0x008fe20008000f00 */
[----:B------:R-:W-:Y:S01]  /*7850*/  IMAD.U32 R4, RZ, RZ, UR8 ;  /* 0x00000008ff047e24 */ /* 0x000fe2000f8e00ff */
[----:B-1----:R-:W-:Y:S01]  /*7860*/  MOV R7, UR7 ;  /* 0x0000000700077c02 */ /* 0x002fe20008000f00 */
[----:B------:R-:W-:Y:S01]  /*7870*/  IMAD.U32 R6, RZ, RZ, UR6 ;  /* 0x00000006ff067e24 */ /* 0x000fe2000f8e00ff */
[----:B-----5:R-:W-:Y:S01]  /*7880*/  MOV R11, UR5 ;  /* 0x00000005000b7c02 */ /* 0x020fe20008000f00 */
[----:B------:R-:W-:Y:S02]  /*7890*/  IMAD.U32 R10, RZ, RZ, UR4 ;  /* 0x00000004ff0a7e24 */ /* 0x000fe4000f8e00ff */
[----:B------:R-:W-:Y:S07]  /*78a0*/  LEPC R20, `(.L_x_112) ;  /* 0x000000001014794e */ /* 0x000fee0000000000 */
[----:B--2-4-:R-:W-:Y:S05]  /*78b0*/  CALL.ABS.NOINC R2 ;  /* 0x0000000002007343 */ /* 0x014fea0003c00000 */
.L_x_112:
[----:B-1--4-:R-:W-:Y:S01]  /*78c0*/  SHF.L.U32 R3, R28, 0x10, RZ ;  /* 0x000000101c037819 */ /* 0x012fe200000006ff */
[----:B------:R-:W-:Y:S05]  /*78d0*/  WARPSYNC.ALL ;  /* 0x0000000000007948 */ /* 0x000fea0003800000 */
[----:B------:R-:W-:Y:S01]  /*78e0*/  R2UR UR4, R25 ;  /* 0x00000000190472ca */ /* 0x000fe200000e0000 */
[----:B------:R-:W1:Y:S01]  /*78f0*/  S2R R75, SR_CgaCtaId ;  /* 0x00000000004b7919 */ /* 0x000e620000008800 */
[C---:B------:R-:W-:Y:S01]  /*7900*/  SHF.L.U32 R20, R29.reuse, 0x10, RZ ;  /* 0x000000101d147819 */ /* 0x040fe200000006ff */
[----:B------:R-:W-:Y:S01]  /*7910*/  BSSY.RECONVERGENT B0, `(.L_x_113) ;  /* 0x0000056000007945 */ /* 0x000fe20003800200 */
[----:B------:R-:W-:Y:S02]  /*7920*/  LOP3.LUT R21, R29, 0xffff0000, RZ, 0xc0, !PT ;  /* 0xffff00001d157812 */ /* 0x000fe400078ec0ff */
[----:B------:R-:W-:Y:S02]  /*7930*/  ISETP.NE.AND P6, PT, R67, RZ, PT ;  /* 0x000000ff4300720c */ /* 0x000fe40003fc5270 */
[----:B------:R-:W-:Y:S05]  /*7940*/  ISETP.NE.AND P0, PT, R50, RZ, PT ;  /* 0x000000ff3200720c */ /* 0x000fea0003f05270 */
[----:B------:R-:W3:Y:S02]  /*7950*/  LDTM.16dp256bit.x4 R4, tmem[UR4+0x20] ;  /* 0x00002004000479ee */ /* 0x000ee40008120000 */
[----:B---3--:R-:W-:Y:S01]  /*7960*/  FMUL R0, R24, R4 ;  /* 0x0000000418007220 */ /* 0x008fe20000400000 */
[----:B------:R-:W-:Y:S01]  /*7970*/  LOP3.LUT R4, R28, 0xffff0000, RZ, 0xc0, !PT ;  /* 0xffff00001c047812 */ /* 0x000fe200078ec0ff */
[C---:B------:R-:W-:Y:S01]  /*7980*/  FMUL R2, R24.reuse, R5 ;  /* 0x0000000518027220 */ /* 0x040fe20000400000 */
[C---:B------:R-:W-:Y:S01]  /*7990*/  FMUL R7, R24.reuse, R7 ;  /* 0x0000000718077220 */ /* 0x040fe20000400000 */
[C---:B------:R-:W-:Y:S01]  /*79a0*/  FFMA R0, R27.reuse, R3, R0 ;  /* 0x000000031b007223 */ /* 0x040fe20000000000 */
[C---:B------:R-:W-:Y:S01]  /*79b0*/  FMUL R3, R24.reuse, R6 ;  /* 0x0000000618037220 */ /* 0x040fe20000400000 */
[C---:B------:R-:W-:Y:S01]  /*79c0*/  FFMA R2, R27.reuse, R4, R2 ;  /* 0x000000041b027223 */ /* 0x040fe20000000002 */
[C---:B------:R-:W-:Y:S01]  /*79d0*/  FMUL R4, R24.reuse, R8 ;  /* 0x0000000818047220 */ /* 0x040fe20000400000 */
[----:B------:R-:W-:Y:S01]  /*79e0*/  FMUL R8, R24, R12 ;  /* 0x0000000c18087220 */ /* 0x000fe20000400000 */
[C---:B------:R-:W-:Y:S01]  /*79f0*/  FFMA R3, R27.reuse, R20, R3 ;  /* 0x000000141b037223 */ /* 0x040fe20000000003 */
[----:B------:R-:W-:Y:S01]  /*7a00*/  FFMA R7, R27, R21, R7 ;  /* 0x000000151b077223 */ /* 0x000fe20000000007 */
[----:B------:R-:W-:Y:S01]  /*7a10*/  F2FP.BF16.F32.PACK_AB R32, R2, R0 ;  /* 0x000000000220723e */ /* 0x000fe200000010ff */
[----:B------:R-:W-:Y:S01]  /*7a20*/  FMUL R12, R24, R16 ;  /* 0x00000010180c7220 */ /* 0x000fe20000400000 */
[----:B------:R-:W-:Y:S01]  /*7a30*/  SHF.L.U32 R16, R30, 0x10, RZ ;  /* 0x000000101e107819 */ /* 0x000fe200000006ff */
[----:B------:R-:W-:Y:S01]  /*7a40*/  FMUL R5, R24, R9 ;  /* 0x0000000918057220 */ /* 0x000fe20000400000 */
[----:B------:R-:W-:Y:S01]  /*7a50*/  LOP3.LUT R0, R30, 0xffff0000, RZ, 0xc0, !PT ;  /* 0xffff00001e007812 */ /* 0x000fe200078ec0ff */
[C---:B------:R-:W-:Y:S01]  /*7a60*/  FMUL R6, R24.reuse, R10 ;  /* 0x0000000a18067220 */ /* 0x040fe20000400000 */
[----:B------:R-:W-:Y:S01]  /*7a70*/  SHF.L.U32 R2, R31, 0x10, RZ ;  /* 0x000000101f027819 */ /* 0x000fe200000006ff */
[----:B------:R-:W-:Y:S01]  /*7a80*/  FFMA R4, R27, R16, R4 ;  /* 0x000000101b047223 */ /* 0x000fe20000000004 */
[----:B------:R-:W-:Y:S01]  /*7a90*/  F2FP.BF16.F32.PACK_AB R33, R7, R3 ;  /* 0x000000030721723e */ /* 0x000fe200000010ff */
[----:B------:R-:W-:Y:S01]  /*7aa0*/  FFMA R5, R27, R0, R5 ;  /* 0x000000001b057223 */ /* 0x000fe20000000005 */
[----:B------:R-:W-:Y:S01]  /*7ab0*/  LOP3.LUT R3, R31, 0xffff0000, RZ, 0xc0, !PT ;  /* 0xffff00001f037812 */ /* 0x000fe200078ec0ff */
[----:B------:R-:W-:Y:S01]  /*7ac0*/  FMUL R11, R24, R11 ;  /* 0x0000000b180b7220 */ /* 0x000fe20000400000 */
[C---:B------:R-:W-:Y:S01]  /*7ad0*/  SHF.L.U32 R0, R36.reuse, 0x10, RZ ;  /* 0x0000001024007819 */ /* 0x040fe200000006ff */
[C---:B------:R-:W-:Y:S01]  /*7ae0*/  FFMA R6, R27.reuse, R2, R6 ;  /* 0x000000021b067223 */ /* 0x040fe20000000006 */
[----:B------:R-:W-:Y:S01]  /*7af0*/  LOP3.LUT R2, R36, 0xffff0000, RZ, 0xc0, !PT ;  /* 0xffff000024027812 */ /* 0x000fe200078ec0ff */
[----:B------:R-:W-:Y:S01]  /*7b00*/  FFMA R11, R27, R3, R11 ;  /* 0x000000031b0b7223 */ /* 0x000fe2000000000b */
[----:B------:R-:W-:Y:S01]  /*7b10*/  SHF.L.U32 R3, R37, 0x10, RZ ;  /* 0x0000001025037819 */ /* 0x000fe200000006ff */
[C---:B------:R-:W-:Y:S01]  /*7b20*/  FMUL R9, R24.reuse, R13 ;  /* 0x0000000d18097220 */ /* 0x040fe20000400000 */
[----:B------:R-:W-:Y:S01]  /*7b30*/  F2FP.BF16.F32.PACK_AB R34, R5, R4 ;  /* 0x000000040522723e */ /* 0x000fe200000010ff */
[----:B------:R-:W-:Y:S01]  /*7b40*/  FMUL R10, R24, R14 ;  /* 0x0000000e180a7220 */ /* 0x000fe20000400000 */
[----:B------:R-:W-:Y:S01]  /*7b50*/  SHF.L.U32 R4, R39, 0x10, RZ ;  /* 0x0000001027047819 */ /* 0x000fe200000006ff */
[----:B------:R-:W-:Y:S01]  /*7b60*/  FFMA R8, R27, R0, R8 ;  /* 0x000000001b087223 */ /* 0x000fe20000000008 */
[----:B------:R-:W-:Y:S01]  /*7b70*/  LOP3.LUT R0, R37, 0xffff0000, RZ, 0xc0, !PT ;  /* 0xffff000025007812 */ /* 0x000fe200078ec0ff */
[C---:B------:R-:W-:Y:S01]  /*7b80*/  FFMA R9, R27.reuse, R2, R9 ;  /* 0x000000021b097223 */ /* 0x040fe20000000009 */
[C---:B------:R-:W-:Y:S01]  /*7b90*/  SHF.L.U32 R2, R38.reuse, 0x10, RZ ;  /* 0x0000001026027819 */ /* 0x040fe200000006ff */
[----:B------:R-:W-:Y:S01]  /*7ba0*/  FFMA R10, R27, R3, R10 ;  /* 0x000000031b0a7223 */ /* 0x000fe2000000000a */
[----:B------:R-:W-:Y:S01]  /*7bb0*/  LOP3.LUT R3, R38, 0xffff0000, RZ, 0xc0, !PT ;  /* 0xffff000026037812 */ /* 0x000fe200078ec0ff */
[C---:B------:R-:W-:Y:S01]  /*7bc0*/  FMUL R15, R24.reuse, R15 ;  /* 0x0000000f180f7220 */ /* 0x040fe20000400000 */
[----:B------:R-:W-:Y:S01]  /*7bd0*/  LOP3.LUT R5, R39, 0xffff0000, RZ, 0xc0, !PT ;  /* 0xffff000027057812 */ /* 0x000fe200078ec0ff */
[C---:B------:R-:W-:Y:S01]  /*7be0*/  FMUL R13, R24.reuse, R17 ;  /* 0x00000011180d7220 */ /* 0x040fe20000400000 */
[----:B------:R-:W-:Y:S01]  /*7bf0*/  F2FP.BF16.F32.PACK_AB R35, R11, R6 ;  /* 0x000000060b23723e */ /* 0x000fe200000010ff */
[C---:B------:R-:W-:Y:S01]  /*7c00*/  FMUL R14, R24.reuse, R18 ;  /* 0x00000012180e7220 */ /* 0x040fe20000400000 */
[C---:B------:R-:W-:Y:S01]  /*7c10*/  FFMA R15, R27.reuse, R0, R15 ;  /* 0x000000001b0f7223 */ /* 0x040fe2000000000f */
[----:B------:R-:W-:Y:S01]  /*7c20*/  FMUL R19, R24, R19 ;  /* 0x0000001318137220 */ /* 0x000fe20000400000 */
[----:B------:R-:W-:Y:S01]  /*7c30*/  FFMA R12, R27, R2, R12 ;  /* 0x000000021b0c7223 */ /* 0x000fe2000000000c */
[----:B------:R3:W-:Y:S01]  /*7c40*/  STSM.16.M88.4 [R69+0x1200], R32 ;  /* 0x0012002045007844 */ /* 0x0007e20000000200 */
[----:B------:R-:W-:Y:S01]  /*7c50*/  F2FP.BF16.F32.PACK_AB R8, R9, R8 ;  /* 0x000000080908723e */ /* 0x000fe200000010ff */
[----:B------:R-:W-:Y:S01]  /*7c60*/  FFMA R13, R27, R3, R13 ;  /* 0x000000031b0d7223 */ /* 0x000fe2000000000d */
[----:B------:R-:W-:Y:S01]  /*7c70*/  F2FP.BF16.F32.PACK_AB R9, R15, R10 ;  /* 0x0000000a0f09723e */ /* 0x000fe200000010ff */
[C---:B------:R-:W-:Y:S01]  /*7c80*/  FFMA R14, R27.reuse, R4, R14 ;  /* 0x000000041b0e7223 */ /* 0x040fe2000000000e */
[----:B------:R-:W-:Y:S01]  /*7c90*/  FFMA R19, R27, R5, R19 ;  /* 0x000000051b137223 */ /* 0x000fe20000000013 */
[----:B------:R-:W-:Y:S02]  /*7ca0*/  MOV R0, UR50 ;  /* 0x0000003200007c02 */ /* 0x000fe40008000f00 */
[----:B------:R-:W-:Y:S02]  /*7cb0*/  F2FP.BF16.F32.PACK_AB R10, R13, R12 ;  /* 0x0000000c0d0a723e */ /* 0x000fe400000010ff */
[----:B------:R-:W-:Y:S02]  /*7cc0*/  F2FP.BF16.F32.PACK_AB R11, R19, R14 ;  /* 0x0000000e130b723e */ /* 0x000fe400000010ff */
[----:B------:R-:W-:Y:S02]  /*7cd0*/  @P6 LEA R0, R0, UR49, 0x3 ;  /* 0x0000003100006c11 */ /* 0x000fe4000f8e18ff */
[----:B------:R-:W-:Y:S01]  /*7ce0*/  LEA R2, R71, UR49, 0x3 ;  /* 0x0000003147027c11 */ /* 0x000fe2000f8e18ff */
[----:B------:R3:W-:Y:S01]  /*7cf0*/  STSM.16.M88.4 [R68+0x1200], R8 ;  /* 0x0012000844007844 */ /* 0x0007e20000000200 */
[----:B------:R-:W-:Y:S02]  /*7d00*/  @P6 IADD3 R0, PT, PT, R0, 0x130, RZ ;  /* 0x0000013000006810 */ /* 0x000fe40007ffe0ff */
[----:B------:R-:W-:Y:S01]  /*7d10*/  @P6 SHF.L.U32 R3, R48, 0x1f, RZ ;  /* 0x0000001f30036819 */ /* 0x000fe200000006ff */
[----:B------:R-:W-:Y:S01]  /*7d20*/  @!PT LDS RZ, [RZ] ;  /* 0x00000000fffff984 */ /* 0x000fe20000000800 */
[----:B------:R-:W-:Y:S01]  /*7d30*/  @!PT LDS RZ, [RZ] ;  /* 0x00000000fffff984 */ /* 0x000fe20000000800 */
[----:B------:R-:W-:Y:S01]  /*7d40*/  @!PT LDS RZ, [RZ] ;  /* 0x00000000fffff984 */ /* 0x000fe20000000800 */
[----:B------:R-:W-:Y:S01]  /*7d50*/  @!PT LDS RZ, [RZ] ;  /* 0x00000000fffff984 */ /* 0x000fe20000000800 */
[----:B------:R4:W-:Y:S06]  /*7d60*/  MEMBAR.ALL.CTA ;  /* 0x0000000000007992 */ /* 0x0009ec0000008000 */
[----:B----4-:R-:W4:Y:S01]  /*7d70*/  FENCE.VIEW.ASYNC.S ;  /* 0x00000000000073c6 */ /* 0x010f220000000000 */
[----:B-1----:R-:W-:Y:S01]  /*7d80*/  @P6 PRMT R0, R75, 0x654, R0 ;  /* 0x000006544b006816 */ /* 0x002fe20000000000 */
[----:B----4-:R-:W-:Y:S06]  /*7d90*/  BAR.SYNC.DEFER_BLOCKING 0x1, 0x80 ;  /* 0x0042000000007b1d */ /* 0x010fec0000010000 */
[----:B------:R-:W-:Y:S05]  /*7da0*/  @P0 BRA `(.L_x_114) ;  /* 0x0000000000300947 */ /* 0x000fea0003800000 */
[----:B------:R-:W1:Y:S01]  /*7db0*/  LDCU.64 UR6, c[0x0][0x348] ;  /* 0x00006900ff0677ac */ /* 0x000e620008000a00 */
[----:B------:R-:W-:Y:S02]  /*7dc0*/  R2UR UR10, R65 ;  /* 0x00000000410a72ca */ /* 0x000fe400000e0000 */
[----:B------:R-:W-:Y:S01]  /*7dd0*/  R2UR UR11, R64 ;  /* 0x00000000400b72ca */ /* 0x000fe200000e0000 */
[----:B------:R-:W-:Y:S01]  /*7de0*/  UIADD3 UR9, UPT, UPT, UR41, 0x20, URZ ;  /* 0x0000002029097890 */ /* 0x000fe2000fffe0ff */
[----:B------:R-:W-:Y:S01]  /*7df0*/  R2UR UR12, R62 ;  /* 0x000000003e0c72ca */ /* 0x000fe200000e0000 */
[----:B------:R-:W-:Y:S01]  /*7e00*/  UIADD3 UR8, UPT, UPT, UR49, 0x1200, URZ ;  /* 0x0000120031087890 */ /* 0x000fe2000fffe0ff */
[----:B------:R-:W-:Y:S01]  /*7e10*/  R2UR UR13, R63 ;  /* 0x000000003f0d72ca */ /* 0x000fe200000e0000 */
[----:B-1----:R-:W-:Y:S04]  /*7e20*/  UIADD3 UR4, UP0, UPT, UR6, 0x780, URZ ;  /* 0x0000078006047890 */ /* 0x002fe8000ff1e0ff */
[----:B------:R-:W-:Y:S09]  /*7e30*/  UIADD3.X UR5, UPT, UPT, URZ, UR7, URZ, UP0, !UPT ;  /* 0x00000007ff057290 */ /* 0x000ff200087fe4ff */
[----:B------:R1:W-:Y:S01]  /*7e40*/  UTMASTG.5D.IM2COL [UR8], [UR4] ;  /* 0x00000008040073b5 */ /* 0x0003e20008060000 */
[----:B------:R0:W-:Y:S01]  /*7e50*/  UTMACMDFLUSH ;  /* 0x00000000000079b7 */ /* 0x0001e20000000000 */
[----:B-1----:R-:W-:Y:S04]  /*7e60*/  DEPBAR.LE SB0, 0x1 ;  /* 0x000080400000791a */ /* 0x002fe80000000000 */
.L_x_114:
[----:B------:R-:W-:Y:S05]  /*7e70*/  BSYNC.RECONVERGENT B0 ;  /* 0x0000000000007941 */ /* 0x000fea0003800200 */
.L_x_113:
[----:B------:R-:W-:Y:S01]  /*7e80*/  BAR.SYNC.DEFER_BLOCKING 0x1, 0x80 ;  /* 0x0042000000007b1d */ /* 0x000fe20000010000 */
[----:B------:R-:W-:Y:S04]  /*7e90*/  UIADD3 UR4, UPT, UPT, UR50, 0x1, URZ ;  /* 0x0000000132047890 */ /* 0x000fe8000fffe0ff */
[----:B------:R-:W-:Y:S04]  /*7ea0*/  UISETP.NE.AND UP0, UPT, UR4, 0x4, UPT ;  /* 0x000000040400788c */ /* 0x000fe8000bf05270 */
[----:B------:R-:W-:Y:S01]  /*7eb0*/  USEL UR40, UR4, URZ, UP0 ;  /* 0x000000ff04287287 */ /* 0x000fe20008000000 */
[----:B------:R1:W-:Y:S01]  /*7ec0*/  @P6 SYNCS.ARRIVE.TRANS64.RED.A1T0 RZ, [R0+URZ], RZ ;  /* 0x000000ff00ff69a7 */ /* 0x0003e200081004ff */
[----:B------:R-:W-:Y:S01]  /*7ed0*/  BSSY B1, `(.L_x_115) ;  /* 0x0000014000017945 */ /* 0x000fe20003800000 */
[----:B------:R-:W4:Y:S02]  /*7ee0*/  @P6 SYNCS.PHASECHK.TRANS64.TRYWAIT P0, [R2+URZ+0x110], R3 ;  /* 0x00011003020065a7 */ /* 0x000f2400080011ff */
[----:B----4-:R-:W-:Y:S01]  /*7ef0*/  @P6 SEL R73, RZ, 0x1, !P0 ;  /* 0x00000001ff496807 */ /* 0x010fe20004000000 */
[----:B-1----:R-:W-:Y:S06]  /*7f00*/  @!P6 BRA `(.L_x_116) ;  /* 0x000000000040e947 */ /* 0x002fec0003800000 */
[----:B------:R-:W-:Y:S01]  /*7f10*/  ISETP.NE.AND P1, PT, R74, RZ, PT ;  /* 0x000000ff4a00720c */ /* 0x000fe20003f25270 */
[----:B------:R-:W-:Y:S01]  /*7f20*/  BSSY B0, `(.L_x_117) ;  /* 0x0000009000007945 */ /* 0x000fe20003800000 */
[----:B------:R-:W-:Y:S11]  /*7f30*/  ISETP.NE.AND P0, PT, R73, RZ, PT ;  /* 0x000000ff4900720c */ /* 0x000ff60003f05270 */
[----:B------:R-:W-:Y:S05]  /*7f40*/  @P1 IMAD R3, R71, 0x1000, R72 ;  /* 0x0000100047031824 */ /* 0x000fea00078e0248 */
[----:B------:R-:W-:Y:S05]  /*7f50*/  @P1 IADD3 R0, PT, PT, R3, UR49, RZ ;  /* 0x0000003103001c10 */ /* 0x000fea000fffe0ff */
[----:B------:R-:W-:Y:S01]  /*7f60*/  @P1 IMAD.IADD R0, R61, 0x1, R0 ;  /* 0x000000013d001824 */ /* 0x000fe200078e0200 */
[----:B------:R-:W-:Y:S06]  /*7f70*/  @P0 BRA `(.L_x_118) ;  /* 0x00000000000c0947 */ /* 0x000fec0003800000 */
[----:B------:R-:W-:Y:S04]  /*7f80*/  SHF.L.U32 R4, R48, 0x1f, RZ ;  /* 0x0000001f30047819 */ /* 0x000fe800000006ff */
[----:B------:R-:W1:Y:S02]  /*7f90*/  SYNCS.PHASECHK.TRANS64.TRYWAIT P0, [R2+URZ+0x110], R4 ;  /* 0x00011004020075a7 */ /* 0x000e6400080011ff */
[----:B-1----:R-:W-:Y:S05]  /*7fa0*/  @!P0 BRA `(.L_x_119) ;  /* 0x0000002000788947 */ /* 0x002fea0003800000 */
.L_x_118:
[----:B------:R-:W-:Y:S05]  /*7fb0*/  BSYNC B0 ;  /* 0x0000000000007941 */ /* 0x000fea0003800000 */
.L_x_117:
[----:B------:R-:W-:Y:S02]  /*7fc0*/  ISETP.NE.AND P0, PT, R74, RZ, PT ;  /* 0x000000ff4a00720c */ /* 0x000fe40003f05270 */
[----:B------:R-:W-:Y:S11]  /*7fd0*/  IADD3 R71, PT, PT, R71, 0x1, RZ ;  /* 0x0000000147477810 */ /* 0x000ff60007ffe0ff */
[----:B------:R-:W-:Y:S05]  /*7fe0*/  @P0 WARPSYNC.ALL ;  /* 0x0000000000000948 */ /* 0x000fea0003800000 */
[----:B------:R4:W1:Y:S04]  /*7ff0*/  @P0 LDSM.16.M88.4 R28, [R3+UR49+0x200] ;  /* 0x00020031031c083b */ /* 0x0008680008000200 */
[----:B------:R4:W1:Y:S02]  /*8000*/  @P0 LDSM.16.M88.4 R36, [R0+0x200] ;  /* 0x000200000024083b */ /* 0x0008640000000200 */
.L_x_116:
[----:B------:R-:W-:Y:S05]  /*8010*/  BSYNC B1 ;  /* 0x0000000000017941 */ /* 0x000fea0003800000 */
.L_x_115:
[----:B----4-:R-:W-:Y:S05]  /*8020*/  VIADD R0, R25, 0x40 ;  /* 0x0000004019007836 */ /* 0x010fea0000000000 */
[----:B------:R-:W-:Y:S04]  /*8030*/  SHF.R.U32.HI R0, RZ, 0x15, R0 ;  /* 0x00000015ff007819 */ /* 0x000fe80000011600 */
[----:B------:R-:W-:Y:S11]  /*8040*/  LOP3.LUT P0, RZ, R0, 0x3, R52, 0x48, !PT ;  /* 0x0000000300ff7812 */ /* 0x000ff60007804834 */
[----:B------:R-:W-:Y:S02]  /*8050*/  @!UPT UIADD3 URZ, UPT, UPT, URZ, URZ, URZ ;  /* 0x000000fffffff290 */ /* 0x000fe4000fffe0ff */
[----:B------:R-:W-:Y:S05]  /*8060*/  @!P0 BRA `(.L_x_120) ;  /* 0x0000000000408947 */ /* 0x000fea0003800000 */
[----:B------:R-:W4:Y:S01]  /*8070*/  LDCU.64 UR8, c[0x4][0x70] ;  /* 0x01000e00ff0877ac */ /* 0x000f220008000a00 */
[----:B------:R-:W-:Y:S01]  /*8080*/  MOV R3, 0x0 ;  /* 0x0000000000037802 */ /* 0x000fe20000000f00 */
[----:B------:R-:W-:Y:S02]  /*8090*/  HFMA2 R12, -RZ, RZ, 0, 5.9604644775390625e-08 ;  /* 0x00000001ff0c7431 */ /* 0x000fe400000001ff */
[----:B---3--:R-:W-:Y:S02]  /*80a0*/  IMAD.MOV.U32 R8, RZ, RZ, 0x192 ;  /* 0x00000192ff087424 */ /* 0x008fe400078e00ff */
[----:B------:R-:W-:Y:S01]  /*80b0*/  IMAD.MOV.U32 R13, RZ, RZ, RZ ;  /* 0x000000ffff0d7224 */ /* 0x000fe200078e00ff */
[----:B------:R-:W3:Y:S01]  /*80c0*/  LDCU.64 UR6, c[0x4][0x78] ;  /* 0x01000f00ff0677ac */ /* 0x000ee20008000a00 */
[----:B-1----:R-:W1:Y:S01]  /*80d0*/  LDC.64 R2, c[0x4][R3] ;  /* 0x0100000003027b82 */ /* 0x002e620000000a00 */
[----:B------:R-:W5:Y:S01]  /*80e0*/  LDCU.64 UR4, c[0x4][0x10] ;  /* 0x01000200ff0477ac */ /* 0x000f620008000a00 */
[----:B----4-:R-:W-:Y:S01]  /*80f0*/  MOV R5, UR9 ;  /* 0x0000000900057c02 */ /* 0x010fe20008000f00 */
[----:B------:R-:W-:Y:S01]  /*8100*/  IMAD.U32 R4, RZ, RZ, UR8 ;  /* 0x00000008ff047e24 */ /* 0x000fe2000f8e00ff */
[----:B---3--:R-:W-:Y:S01]  /*8110*/  MOV R7, UR7 ;  /* 0x0000000700077c02 */ /* 0x008fe20008000f00 */
[----:B------:R-:W-:Y:S01]  /*8120*/  IMAD.U32 R6, RZ, RZ, UR6 ;  /* 0x00000006ff067e24 */ /* 0x000fe2000f8e00ff */
[----:B-----5:R-:W-:Y:S01]  /*8130*/  MOV R11, UR5 ;  /* 0x00000005000b7c02 */ /* 0x020fe20008000f00 */
[----:B------:R-:W-:Y:S02]  /*8140*/  IMAD.U32 R10, RZ, RZ, UR4 ;  /* 0x00000004ff0a7e24 */ /* 0x000fe4000f8e00ff */
[----:B------:R-:W-:Y:S07]  /*8150*/  LEPC R20, `(.L_x_120) ;  /* 0x000000001014794e */ /* 0x000fee0000000000 */
[----:B-12---:R-:W-:Y:S05]  /*8160*/  CALL.ABS.NOINC R2 ;  /* 0x0000000002007343 */ /* 0x006fea0003c00000 */
.L_x_120:
[----:B-1----:R-:W-:Y:S01]  /*8170*/  SHF.L.U32 R3, R28, 0x10, RZ ;  /* 0x000000101c037819 */ /* 0x002fe200000006ff */
[----:B------:R-:W-:Y:S05]  /*8180*/  WARPSYNC.ALL ;  /* 0x0000000000007948 */ /* 0x000fea0003800000 */
[----:B------:R-:W-:Y:S01]  /*8190*/  R2UR UR4, R25 ;  /* 0x00000000190472ca */ /* 0x000fe200000e0000 */
[----:B------:R-:W-:Y:S01]  /*81a0*/  BSSY.RECONVERGENT B0, `(.L_x_121) ;  /* 0x0000057000007945 */ /* 0x000fe20003800200 */
[C---:B------:R-:W-:Y:S02]  /*81b0*/  SHF.L.U32 R20, R29.reuse, 0x10, RZ ;  /* 0x000000101d147819 */ /* 0x040fe400000006ff */
[----:B------:R-:W-:Y:S02]  /*81c0*/  LOP3.LUT R21, R29, 0xffff0000, RZ, 0xc0, !PT ;  /* 0xffff00001d157812 */ /* 0x000fe400078ec0ff */
[----:B------:R-:W-:Y:S02]  /*81d0*/  ISETP.NE.AND P6, PT, R67, RZ, PT ;  /* 0x000000ff4300720c */ /* 0x000fe40003fc5270 */
[----:B------:R-:W-:Y:S05]  /*81e0*/  ISETP.NE.AND P0, PT, R50, RZ, PT ;  /* 0x000000ff3200720c */ /* 0x000fea0003f05270 */
[----:B---3--:R-:W1:Y:S02]  /*81f0*/  LDTM.16dp256bit.x4 R4, tmem[UR4+0x40] ;  /* 0x00004004000479ee */ /* 0x008e640008120000 */
[----:B-1----:R-:W-:Y:S01]  /*8200*/  FMUL R0, R24, R4 ;  /* 0x0000000418007220 */ /* 0x002fe20000400000 */
[----:B------:R-:W-:Y:S01]  /*8210*/  LOP3.LUT R4, R28, 0xffff0000, RZ, 0xc0, !PT ;  /* 0xffff00001c047812 */ /* 0x000fe200078ec0ff */
[C---:B------:R-:W-:Y:S01]  /*8220*/  FMUL R2, R24.reuse, R5 ;  /* 0x0000000518027220 */ /* 0x040fe20000400000 */
[C---:B------:R-:W-:Y:S01]  /*8230*/  FMUL R7, R24.reuse, R7 ;  /* 0x0000000718077220 */ /* 0x040fe20000400000 */
[C---:B------:R-:W-:Y:S01]  /*8240*/  FFMA R0, R27.reuse, R3, R0 ;  /* 0x000000031b007223 */ /* 0x040fe20000000000 */
[C---:B------:R-:W-:Y:S01]  /*8250*/  FMUL R3, R24.reuse, R6 ;  /* 0x0000000618037220 */ /* 0x040fe20000400000 */
[C---:B------:R-:W-:Y:S01]  /*8260*/  FFMA R2, R27.reuse, R4, R2 ;  /* 0x000000041b027223 */ /* 0x040fe20000000002 */
[C---:B------:R-:W-:Y:S01]  /*8270*/  FMUL R4, R24.reuse, R8 ;  /* 0x0000000818047220 */ /* 0x040fe20000400000 */
[C---:B------:R-:W-:Y:S01]  /*8280*/  FMUL R8, R24.reuse, R12 ;  /* 0x0000000c18087220 */ /* 0x040fe20000400000 */
[----:B------:R-:W-:Y:S01]  /*8290*/  FMUL R12, R24, R16 ;  /* 0x00000010180c7220 */ /* 0x000fe20000400000 */
[----:B------:R-:W-:Y:S01]  /*82a0*/  SHF.L.U32 R16, R30, 0x10, RZ ;  /* 0x000000101e107819 */ /* 0x000fe200000006ff */
[C---:B------:R-:W-:Y:S01]  /*82b0*/  FFMA R3, R27.reuse, R20, R3 ;  /* 0x000000141b037223 */ /* 0x040fe20000000003 */
[----:B------:R-:W-:Y:S01]  /*82c0*/  F2FP.BF16.F32.PACK_AB R32, R2, R0 ;  /* 0x000000000220723e */ /* 0x000fe200000010ff */
[C---:B------:R-:W-:Y:S01]  /*82d0*/  FFMA R7, R27.reuse, R21, R7 ;  /* 0x000000151b077223 */ /* 0x040fe20000000007 */
[----:B------:R-:W-:Y:S01]  /*82e0*/  LOP3.LUT R0, R30, 0xffff0000, RZ, 0xc0, !PT ;  /* 0xffff00001e007812 */ /* 0x000fe200078ec0ff */
[----:B------:R-:W-:Y:S01]  /*82f0*/  FFMA R4, R27, R16, R4 ;  /* 0x000000101b047223 */ /* 0x000fe20000000004 */
[C---:B------:R-:W-:Y:S01]  /*8300*/  SHF.L.U32 R2, R31.reuse, 0x10, RZ ;  /* 0x000000101f027819 */ /* 0x040fe200000006ff */
[C---:B------:R-:W-:Y:S01]  /*8310*/  FMUL R5, R24.reuse, R9 ;  /* 0x0000000918057220 */ /* 0x040fe20000400000 */
[----:B------:R-:W-:Y:S01]  /*8320*/  LOP3.LUT R16, R31, 0xffff0000, RZ, 0xc0, !PT ;  /* 0xffff00001f107812 */ /* 0x000fe200078ec0ff */
[----:B------:R-:W-:Y:S01]  /*8330*/  FMUL R6, R24, R10 ;  /* 0x0000000a18067220 */ /* 0x000fe20000400000 */
[----:B------:R-:W-:Y:S01]  /*8340*/  F2FP.BF16.F32.PACK_AB R33, R7, R3 ;  /* 0x000000030721723e */ /* 0x000fe200000010ff */
[C---:B------:R-:W-:Y:S01]  /*8350*/  FFMA R5, R27.reuse, R0, R5 ;  /* 0x000000001b057223 */ /* 0x040fe20000000005 */
[C---:B------:R-:W-:Y:S01]  /*8360*/  SHF.L.U32 R0, R36.reuse, 0x10, RZ ;  /* 0x0000001024007819 */ /* 0x040fe200000006ff */
[----:B------:R-:W-:Y:S01]  /*8370*/  FFMA R6, R27, R2, R6 ;  /* 0x000000021b067223 */ /* 0x000fe20000000006 */
[----:B------:R-:W-:Y:S01]  /*8380*/  LOP3.LUT R2, R36, 0xffff0000, RZ, 0xc0, !PT ;  /* 0xffff000024027812 */ /* 0x000fe200078ec0ff */
[C---:B------:R-:W-:Y:S01]  /*8390*/  FMUL R11, R24.reuse, R11 ;  /* 0x0000000b180b7220 */ /* 0x040fe20000400000 */
[----:B------:R-:W-:Y:S01]  /*83a0*/  SHF.L.U32 R3, R37, 0x10, RZ ;  /* 0x0000001025037819 */ /* 0x000fe200000006ff */
[C---:B------:R-:W-:Y:S01]  /*83b0*/  FMUL R9, R24.reuse, R13 ;  /* 0x0000000d18097220 */ /* 0x040fe20000400000 */
[----:B------:R-:W-:Y:S01]  /*83c0*/  F2FP.BF16.F32.PACK_AB R34, R5, R4 ;  /* 0x000000040522723e */ /* 0x000fe200000010ff */
[----:B------:R-:W-:Y:S01]  /*83d0*/  FMUL R10, R24, R14 ;  /* 0x0000000e180a7220 */ /* 0x000fe20000400000 */
[----:B------:R-:W-:Y:S01]  /*83e0*/  SHF.L.U32 R4, R39, 0x10, RZ ;  /* 0x0000001027047819 */ /* 0x000fe200000006ff */
[----:B------:R-:W-:Y:S01]  /*83f0*/  FFMA R11, R27, R16, R11 ;  /* 0x000000101b0b7223 */ /* 0x000fe2000000000b */
[----:B------:R-:W-:Y:S01]  /*8400*/  LOP3.LUT R5, R39, 0xffff0000, RZ, 0xc0, !PT ;  /* 0xffff000027057812 */ /* 0x000fe200078ec0ff */
[----:B------:R-:W-:Y:S01]  /*8410*/  FFMA R8, R27, R0, R8 ;  /* 0x000000001b087223 */ /* 0x000fe20000000008 */
[----:B------:R-:W-:Y:S01]  /*8420*/  LOP3.LUT R0, R37, 0xffff0000, RZ, 0xc0, !PT ;  /* 0xffff000025007812 */ /* 0x000fe200078ec0ff */
[C---:B------:R-:W-:Y:S01]  /*8430*/  FFMA R9, R27.reuse, R2, R9 ;  /* 0x000000021b097223 */ /* 0x040fe20000000009 */
[C---:B------:R-:W-:Y:S01]  /*8440*/  SHF.L.U32 R2, R38.reuse, 0x10, RZ ;  /* 0x0000001026027819 */ /* 0x040fe200000006ff */
[----:B------:R-:W-:Y:S01]  /*8450*/  FFMA R10, R27, R3, R10 ;  /* 0x000000031b0a7223 */ /* 0x000fe2000000000a */
[----:B------:R-:W-:Y:S01]  /*8460*/  LOP3.LUT R3, R38, 0xffff0000, RZ, 0xc0, !PT ;  /* 0xffff000026037812 */ /* 0x000fe200078ec0ff */
[C---:B------:R-:W-:Y:S01]  /*8470*/  FMUL R15, R24.reuse, R15 ;  /* 0x0000000f180f7220 */ /* 0x040fe20000400000 */
[----:B------:R-:W-:Y:S01]  /*8480*/  F2FP.BF16.F32.PACK_AB R35, R11, R6 ;  /* 0x000000060b23723e */ /* 0x000fe200000010ff */
[C---:B------:R-:W-:Y:S01]  /*8490*/  FMUL R13, R24.reuse, R17 ;  /* 0x00000011180d7220 */ /* 0x040fe20000400000 */
[C---:B------:R-:W-:Y:S01]  /*84a0*/  FMUL R14, R24.reuse, R18 ;  /* 0x00000012180e7220 */ /* 0x040fe20000400000 */
[----:B------:R-:W-:Y:S01]  /*84b0*/  FFMA R15, R27, R0, R15 ;  /* 0x000000001b0f7223 */ /* 0x000fe2000000000f */
[----:B------:R-:W-:Y:S01]  /*84c0*/  FMUL R19, R24, R19 ;  /* 0x0000001318137220 */ /* 0x000fe20000400000 */
[----:B------:R1:W-:Y:S01]  /*84d0*/  STSM.16.M88.4 [R69+0x2200], R32 ;  /* 0x0022002045007844 */ /* 0x0003e20000000200 */
[----:B------:R-:W-:Y:S01]  /*84e0*/  F2FP.BF16.F32.PACK_AB R8, R9, R8 ;  /* 0x000000080908723e */ /* 0x000fe200000010ff */
[----:B------:R-:W-:Y:S01]  /*84f0*/  FFMA R12, R27, R2, R12 ;  /* 0x000000021b0c7223 */ /* 0x000fe2000000000c */
[----:B------:R-:W-:Y:S01]  /*8500*/  F2FP.BF16.F32.PACK_AB R9, R15, R10 ;  /* 0x0000000a0f09723e */ /* 0x000fe200000010ff */
[C---:B------:R-:W-:Y:S01]  /*8510*/  FFMA R13, R27.reuse, R3, R13 ;  /* 0x000000031b0d7223 */ /* 0x040fe2000000000d */
        /* <DEDUP_REMOVED lines=15> */
[----:B---3--:R-:W3:Y:S01]  /*8610*/  FENCE.VIEW.ASYNC.S ;  /* 0x00000000000073c6 */ /* 0x008ee20000000000 */
[----:B------:R-:W-:Y:S01]  /*8620*/  @P6 PRMT R0, R75, 0x654, R0 ;  /* 0x000006544b006816 */ /* 0x000fe20000000000 */
[----:B---3--:R-:W-:Y:S06]  /*8630*/  BAR.SYNC.DEFER_BLOCKING 0x1, 0x80 ;  /* 0x0042000000007b1d */ /* 0x008fec0000010000 */
[----:B------:R-:W-:Y:S05]  /*8640*/  @P0 BRA `(.L_x_122) ;  /* 0x0000000000300947 */ /* 0x000fea0003800000 */
[----:B------:R-:W3:Y:S01]  /*8650*/  LDCU.64 UR6, c[0x0][0x348] ;  /* 0x00006900ff0677ac */ /* 0x000ee20008000a00 */
[----:B------:R-:W-:Y:S02]  /*8660*/  R2UR UR10, R65 ;  /* 0x00000000410a72ca */ /* 0x000fe400000e0000 */
[----:B------:R-:W-:Y:S01]  /*8670*/  R2UR UR11, R64 ;  /* 0x00000000400b72ca */ /* 0x000fe200000e0000 */
[----:B------:R-:W-:Y:S01]  /*8680*/  UIADD3 UR9, UPT, UPT, UR41, 0x40, URZ ;  /* 0x0000004029097890 */ /* 0x000fe2000fffe0ff */
[----:B------:R-:W-:Y:S01]  /*8690*/  R2UR UR12, R62 ;  /* 0x000000003e0c72ca */ /* 0x000fe200000e0000 */
[----:B------:R-:W-:Y:S01]  /*86a0*/  UIADD3 UR8, UPT, UPT, UR49, 0x2200, URZ ;  /* 0x0000220031087890 */ /* 0x000fe2000fffe0ff */
[----:B------:R-:W-:Y:S01]  /*86b0*/  R2UR UR13, R63 ;  /* 0x000000003f0d72ca */ /* 0x000fe200000e0000 */
[----:B---3--:R-:W-:Y:S04]  /*86c0*/  UIADD3 UR4, UP0, UPT, UR6, 0x780, URZ ;  /* 0x0000078006047890 */ /* 0x008fe8000ff1e0ff */
[----:B------:R-:W-:Y:S09]  /*86d0*/  UIADD3.X UR5, UPT, UPT, URZ, UR7, URZ, UP0, !UPT ;  /* 0x00000007ff057290 */ /* 0x000ff200087fe4ff */
[----:B------:R3:W-:Y:S01]  /*86e0*/  UTMASTG.5D.IM2COL [UR8], [UR4] ;  /* 0x00000008040073b5 */ /* 0x0007e20008060000 */
[----:B------:R0:W-:Y:S01]  /*86f0*/  UTMACMDFLUSH ;  /* 0x00000000000079b7 */ /* 0x0001e20000000000 */
[----:B---3--:R-:W-:Y:S04]  /*8700*/  DEPBAR.LE SB0, 0x1 ;  /* 0x000080400000791a */ /* 0x008fe80000000000 */
.L_x_122:
[----:B------:R-:W-:Y:S05]  /*8710*/  BSYNC.RECONVERGENT B0 ;  /* 0x0000000000007941 */ /* 0x000fea0003800200 */
.L_x_121:
        /* <DEDUP_REMOVED lines=8> */
[----:B---3--:R-:W-:Y:S06]  /*87a0*/  @!P6 BRA `(.L_x_124) ;  /* 0x000000000040e947 */ /* 0x008fec0003800000 */
        /* <DEDUP_REMOVED lines=8> */
[----:B------:R-:W3:Y:S02]  /*8830*/  SYNCS.PHASECHK.TRANS64.TRYWAIT P0, [R3+URZ+0x110], R0 ;  /* 0x00011000030075a7 */ /* 0x000ee400080011ff */
[----:B---3--:R-:W-:Y:S05]  /*8840*/  @!P0 BRA `(.L_x_127) ;  /* 0x0000001800648947 */ /* 0x008fea0003800000 */
.L_x_126:
[----:B------:R-:W-:Y:S05]  /*8850*/  BSYNC B0 ;  /* 0x0000000000007941 */ /* 0x000fea0003800000 */
.L_x_125:
[----:B------:R-:W-:Y:S11]  /*8860*/  ISETP.NE.AND P0, PT, R74, RZ, PT ;  /* 0x000000ff4a00720c */ /* 0x000ff60003f05270 */
[----:B------:R-:W-:Y:S02]  /*8870*/  @!UPT UIADD3 URZ, UPT, UPT, URZ, URZ, URZ ;  /* 0x000000fffffff290 */ /* 0x000fe4000fffe0ff */
[----:B------:R-:W-:Y:S05]  /*8880*/  @P0 WARPSYNC.ALL ;  /* 0x0000000000000948 */ /* 0x000fea0003800000 */
[----:B------:R4:W1:Y:S04]  /*8890*/  @P0 LDSM.16.M88.4 R28, [R71+UR49+0x200] ;  /* 0x00020031471c083b */ /* 0x0008680008000200 */
[----:B------:R4:W1:Y:S02]  /*88a0*/  @P0 LDSM.16.M88.4 R36, [R2+0x200] ;  /* 0x000200000224083b */ /* 0x0008640000000200 */
.L_x_124:
[----:B------:R-:W-:Y:S05]  /*88b0*/  BSYNC B1 ;  /* 0x0000000000017941 */ /* 0x000fea0003800000 */
.L_x_123:
[----:B---3--:R-:W-:Y:S05]  /*88c0*/  VIADD R0, R25, 0x60 ;  /* 0x0000006019007836 */ /* 0x008fea0000000000 */
[----:B------:R-:W-:Y:S04]  /*88d0*/  SHF.R.U32.HI R0, RZ, 0x15, R0 ;  /* 0x00000015ff007819 */ /* 0x000fe80000011600 */
[----:B------:R-:W-:Y:S11]  /*88e0*/  LOP3.LUT P0, RZ, R0, 0x3, R52, 0x48, !PT ;  /* 0x0000000300ff7812 */ /* 0x000ff60007804834 */
[----:B------:R-:W-:Y:S02]  /*88f0*/  @!UPT UIADD3 URZ, UPT, UPT, URZ, URZ, URZ ;  /* 0x000000fffffff290 */ /* 0x000fe4000fffe0ff */
[----:B------:R-:W-:Y:S05]  /*8900*/  @!P0 BRA `(.L_x_128) ;  /* 0x0000000000408947 */ /* 0x000fea0003800000 */
[----:B------:R-:W3:Y:S01]  /*8910*/  LDCU.64 UR8, c[0x4][0x70] ;  /* 0x01000e00ff0877ac */ /* 0x000ee20008000a00 */
[----:B------:R-:W-:Y:S01]  /*8920*/  MOV R3, 0x0 ;  /* 0x0000000000037802 */ /* 0x000fe20000000f00 */
[----:B------:R-:W-:Y:S02]  /*8930*/  HFMA2 R12, -RZ, RZ, 0, 5.9604644775390625e-08 ;  /* 0x00000001ff0c7431 */ /* 0x000fe400000001ff */
[----:B-1----:R-:W-:Y:S02]  /*8940*/  IMAD.MOV.U32 R8, RZ, RZ, 0x192 ;  /* 0x00000192ff087424 */ /* 0x002fe400078e00ff */
[----:B------:R-:W-:Y:S01]  /*8950*/  IMAD.MOV.U32 R13, RZ, RZ, RZ ;  /* 0x000000ffff0d7224 */ /* 0x000fe200078e00ff */
[----:B------:R-:W1:Y:S01]  /*8960*/  LDCU.64 UR6, c[0x4][0x78] ;  /* 0x01000f00ff0677ac */ /* 0x000e620008000a00 */
[----:B----4-:R-:W4:Y:S01]  /*8970*/  LDC.64 R2, c[0x4][R3] ;  /* 0x0100000003027b82 */ /* 0x010f220000000a00 */
        /* <DEDUP_REMOVED lines=9> */
.L_x_128:
[----:B------:R-:W-:Y:S01]  /*8a10*/  ISETP.NE.AND P0, PT, R50, RZ, PT ;  /* 0x000000ff3200720c */ /* 0x000fe20003f05270 */
[----:B------:R-:W-:Y:S05]  /*8a20*/  WARPSYNC.ALL ;  /* 0x0000000000007948 */ /* 0x000fea0003800000 */
[----:B------:R-:W-:Y:S01]  /*8a30*/  R2UR UR4, R25 ;  /* 0x00000000190472ca */ /* 0x000fe200000e0000 */
[----:B------:R-:W3:Y:S01]  /*8a40*/  S2UR UR5, SR_CgaCtaId ;  /* 0x00000000000579c3 */ /* 0x000ee20000008800 */
[C---:B-1----:R-:W-:Y:S01]  /*8a50*/  SHF.L.U32 R0, R28.reuse, 0x10, RZ ;  /* 0x000000101c007819 */ /* 0x042fe200000006ff */
[----:B------:R-:W-:Y:S01]  /*8a60*/  BSSY.RECONVERGENT B0, `(.L_x_129) ;  /* 0x0000054000007945 */ /* 0x000fe20003800200 */
[----:B----4-:R-:W-:Y:S02]  /*8a70*/  LOP3.LUT R2, R28, 0xffff0000, RZ, 0xc0, !PT ;  /* 0xffff00001c027812 */ /* 0x010fe400078ec0ff */
[C---:B------:R-:W-:Y:S02]  /*8a80*/  SHF.L.U32 R3, R29.reuse, 0x10, RZ ;  /* 0x000000101d037819 */ /* 0x040fe400000006ff */
[----:B------:R-:W-:Y:S02]  /*8a90*/  LOP3.LUT R20, R29, 0xffff0000, RZ, 0xc0, !PT ;  /* 0xffff00001d147812 */ /* 0x000fe400078ec0ff */
[C---:B------:R-:W-:Y:S02]  /*8aa0*/  SHF.L.U32 R21, R30.reuse, 0x10, RZ ;  /* 0x000000101e157819 */ /* 0x040fe400000006ff */
[----:B------:R-:W-:Y:S01]  /*8ab0*/  LOP3.LUT R25, R30, 0xffff0000, RZ, 0xc0, !PT ;  /* 0xffff00001e197812 */ /* 0x000fe200078ec0ff */
[----:B------:R-:W1:Y:S01]  /*8ac0*/  LDTM.16dp256bit.x4 R4, tmem[UR4+0x60] ;  /* 0x00006004000479ee */ /* 0x000e620008120000 */
[----:B------:R-:W-:Y:S01]  /*8ad0*/  R2UR UR4, R70 ;  /* 0x00000000460472ca */ /* 0x000fe200000e0000 */
[----:B------:R-:W-:Y:S01]  /*8ae0*/  NOP ;  /* 0x0000000000007918 */ /* 0x000fe20000000000 */
[C---:B------:R-:W-:Y:S02]  /*8af0*/  SHF.L.U32 R26, R31.reuse, 0x10, RZ ;  /* 0x000000101f1a7819 */ /* 0x040fe400000006ff */
[----:B------:R-:W-:Y:S02]  /*8b00*/  LOP3.LUT R28, R31, 0xffff0000, RZ, 0xc0, !PT ;  /* 0xffff00001f1c7812 */ /* 0x000fe400078ec0ff */
[C---:B------:R-:W-:Y:S02]  /*8b10*/  SHF.L.U32 R29, R36.reuse, 0x10, RZ ;  /* 0x00000010241d7819 */ /* 0x040fe400000006ff */
[----:B------:R-:W-:Y:S02]  /*8b20*/  LOP3.LUT R30, R36, 0xffff0000, RZ, 0xc0, !PT ;  /* 0xffff0000241e7812 */ /* 0x000fe400078ec0ff */
[C---:B------:R-:W-:Y:S02]  /*8b30*/  SHF.L.U32 R31, R37.reuse, 0x10, RZ ;  /* 0x00000010251f7819 */ /* 0x040fe400000006ff */
[----:B------:R-:W-:Y:S01]  /*8b40*/  LOP3.LUT R32, R37, 0xffff0000, RZ, 0xc0, !PT ;  /* 0xffff000025207812 */ /* 0x000fe200078ec0ff */
[----:B------:R-:W-:Y:S01]  /*8b50*/  UIADD3 UR4, UPT, UPT, UR4, 0x180, URZ ;  /* 0x0000018004047890 */ /* 0x000fe2000fffe0ff */
[C---:B------:R-:W-:Y:S02]  /*8b60*/  SHF.L.U32 R33, R38.reuse, 0x10, RZ ;  /* 0x0000001026217819 */ /* 0x040fe400000006ff */
[----:B------:R-:W-:Y:S02]  /*8b70*/  LOP3.LUT R34, R38, 0xffff0000, RZ, 0xc0, !PT ;  /* 0xffff000026227812 */ /* 0x000fe400078ec0ff */
[C---:B------:R-:W-:Y:S02]  /*8b80*/  SHF.L.U32 R35, R39.reuse, 0x10, RZ ;  /* 0x0000001027237819 */ /* 0x040fe400000006ff */
[----:B------:R-:W-:Y:S01]  /*8b90*/  LOP3.LUT R36, R39, 0xffff0000, RZ, 0xc0, !PT ;  /* 0xffff000027247812 */ /* 0x000fe200078ec0ff */
[C---:B-1----:R-:W-:Y:S01]  /*8ba0*/  FMUL R4, R24.reuse, R4 ;  /* 0x0000000418047220 */ /* 0x042fe20000400000 */
[----:B---3--:R-:W-:Y:S01]  /*8bb0*/  UPRMT UR4, UR5, 0x654, UR4 ;  /* 0x0000065405047896 */ /* 0x008fe20008000004 */
[C---:B------:R-:W-:Y:S01]  /*8bc0*/  FMUL R5, R24.reuse, R5 ;  /* 0x0000000518057220 */ /* 0x040fe20000400000 */
[C---:B------:R-:W-:Y:S01]  /*8bd0*/  FMUL R6, R24.reuse, R6 ;  /* 0x0000000618067220 */ /* 0x040fe20000400000 */
[C---:B------:R-:W-:Y:S01]  /*8be0*/  FFMA R4, R27.reuse, R0, R4 ;  /* 0x000000001b047223 */ /* 0x040fe20000000004 */
[C---:B------:R-:W-:Y:S01]  /*8bf0*/  FMUL R7, R24.reuse, R7 ;  /* 0x0000000718077220 */ /* 0x040fe20000400000 */
[C---:B------:R-:W-:Y:S01]  /*8c00*/  FFMA R5, R27.reuse, R2, R5 ;  /* 0x000000021b057223 */ /* 0x040fe20000000005 */
[C---:B------:R-:W-:Y:S01]  /*8c10*/  FFMA R6, R27.reuse, R3, R6 ;  /* 0x000000031b067223 */ /* 0x040fe20000000006 */
[C---:B------:R-:W-:Y:S01]  /*8c20*/  FMUL R8, R24.reuse, R8 ;  /* 0x0000000818087220 */ /* 0x040fe20000400000 */
[----:B------:R-:W-:Y:S01]  /*8c30*/  FFMA R7, R27, R20, R7 ;  /* 0x000000141b077223 */ /* 0x000fe20000000007 */
[----:B------:R-:W-:Y:S01]  /*8c40*/  SYNCS.ARRIVE.TRANS64.RED.A1T0 RZ, [UR4], RZ ;  /* 0x000000ffffff79a7 */ /* 0x000fe20008100404 */
[----:B------:R-:W-:Y:S01]  /*8c50*/  F2FP.BF16.F32.PACK_AB R4, R5, R4 ;  /* 0x000000040504723e */ /* 0x000fe200000010ff */
[----:B------:R-:W-:Y:S01]  /*8c60*/  FFMA R8, R27, R21, R8 ;  /* 0x000000151b087223 */ /* 0x000fe20000000008 */
[C---:B------:R-:W-:Y:S01]  /*8c70*/  FMUL R9, R24.reuse, R9 ;  /* 0x0000000918097220 */ /* 0x040fe20000400000 */
[----:B------:R-:W-:Y:S01]  /*8c80*/  F2FP.BF16.F32.PACK_AB R5, R7, R6 ;  /* 0x000000060705723e */ /* 0x000fe200000010ff */
[C---:B------:R-:W-:Y:S01]  /*8c90*/  FMUL R0, R24.reuse, R10 ;  /* 0x0000000a18007220 */ /* 0x040fe20000400000 */
[C---:B------:R-:W-:Y:S01]  /*8ca0*/  FMUL R2, R24.reuse, R11 ;  /* 0x0000000b18027220 */ /* 0x040fe20000400000 */
[C---:B------:R-:W-:Y:S01]  /*8cb0*/  FMUL R3, R24.reuse, R12 ;  /* 0x0000000c18037220 */ /* 0x040fe20000400000 */
[C---:B------:R-:W-:Y:S01]  /*8cc0*/  FFMA R9, R27.reuse, R25, R9 ;  /* 0x000000191b097223 */ /* 0x040fe20000000009 */
[C---:B------:R-:W-:Y:S01]  /*8cd0*/  FMUL R10, R24.reuse, R13 ;  /* 0x0000000d180a7220 */ /* 0x040fe20000400000 */
[C---:B------:R-:W-:Y:S01]  /*8ce0*/  FFMA R0, R27.reuse, R26, R0 ;  /* 0x0000001a1b007223 */ /* 0x040fe20000000000 */
[C---:B------:R-:W-:Y:S01]  /*8cf0*/  FMUL R11, R24.reuse, R14 ;  /* 0x0000000e180b7220 */ /* 0x040fe20000400000 */
[C---:B------:R-:W-:Y:S01]  /*8d00*/  FFMA R2, R27.reuse, R28, R2 ;  /* 0x0000001c1b027223 */ /* 0x040fe20000000002 */
[C---:B------:R-:W-:Y:S01]  /*8d10*/  FMUL R15, R24.reuse, R15 ;  /* 0x0000000f180f7220 */ /* 0x040fe20000400000 */
[C---:B------:R-:W-:Y:S01]  /*8d20*/  FMUL R12, R24.reuse, R16 ;  /* 0x00000010180c7220 */ /* 0x040fe20000400000 */
[C---:B------:R-:W-:Y:S01]  /*8d30*/  FFMA R3, R27.reuse, R29, R3 ;  /* 0x0000001d1b037223 */ /* 0x040fe20000000003 */
[C---:B------:R-:W-:Y:S01]  /*8d40*/  FMUL R13, R24.reuse, R17 ;  /* 0x00000011180d7220 */ /* 0x040fe20000400000 */
[C---:B------:R-:W-:Y:S01]  /*8d50*/  FFMA R10, R27.reuse, R30, R10 ;  /* 0x0000001e1b0a7223 */ /* 0x040fe2000000000a */
[C---:B------:R-:W-:Y:S01]  /*8d60*/  FMUL R14, R24.reuse, R18 ;  /* 0x00000012180e7220 */ /* 0x040fe20000400000 */
[C---:B------:R-:W-:Y:S01]  /*8d70*/  FFMA R11, R27.reuse, R31, R11 ;  /* 0x0000001f1b0b7223 */ /* 0x040fe2000000000b */
[C---:B------:R-:W-:Y:S01]  /*8d80*/  FFMA R15, R27.reuse, R32, R15 ;  /* 0x000000201b0f7223 */ /* 0x040fe2000000000f */
[----:B------:R-:W-:Y:S01]  /*8d90*/  FMUL R19, R24, R19 ;  /* 0x0000001318137220 */ /* 0x000fe20000400000 */
[C---:B------:R-:W-:Y:S01]  /*8da0*/  FFMA R12, R27.reuse, R33, R12 ;  /* 0x000000211b0c7223 */ /* 0x040fe2000000000c */
[C---:B------:R-:W-:Y:S01]  /*8db0*/  FFMA R13, R27.reuse, R34, R13 ;  /* 0x000000221b0d7223 */ /* 0x040fe2000000000d */
[C---:B------:R-:W-:Y:S01]  /*8dc0*/  FFMA R14, R27.reuse, R35, R14 ;  /* 0x000000231b0e7223 */ /* 0x040fe2000000000e */
[----:B------:R-:W-:Y:S01]  /*8dd0*/  FFMA R19, R27, R36, R19 ;  /* 0x000000241b137223 */ /* 0x000fe20000000013 */
[----:B------:R-:W-:Y:S02]  /*8de0*/  F2FP.BF16.F32.PACK_AB R6, R9, R8 ;  /* 0x000000080906723e */ /* 0x000fe400000010ff */
[----:B------:R-:W-:Y:S02]  /*8df0*/  F2FP.BF16.F32.PACK_AB R7, R2, R0 ;  /* 0x000000000207723e */ /* 0x000fe400000010ff */
[----:B------:R-:W-:Y:S02]  /*8e00*/  F2FP.BF16.F32.PACK_AB R16, R10, R3 ;  /* 0x000000030a10723e */ /* 0x000fe400000010ff */
        /* <DEDUP_REMOVED lines=25> */
.L_x_130:
[----:B------:R-:W-:Y:S05]  /*8fa0*/  BSYNC.RECONVERGENT B0 ;  /* 0x0000000000007941 */ /* 0x000fea0003800200 */
.L_x_129:
[----:B------:R-:W-:Y:S01]  /*8fb0*/  BAR.SYNC.DEFER_BLOCKING 0x1, 0x80 ;  /* 0x0042000000007b1d */ /* 0x000fe20000010000 */
[----:B------:R-:W-:Y:S01]  /*8fc0*/  UISETP.NE.AND UP0, UPT, UR53, -0x4, UPT ;  /* 0xfffffffc3500788c */ /* 0x000fe2000bf05270 */
[----:B------:R-:W-:Y:S08]  /*8fd0*/  IADD3 R22, PT, PT, R22, 0x1, RZ ;  /* 0x0000000116167810 */ /* 0x000ff00007ffe0ff */
[----:B------:R-:W-:Y:S05]  /*8fe0*/  BRA.U !UP0, `(.L_x_131) ;  /* 0x0000000108247547 */ /* 0x000fea000b800000 */
[----:B------:R-:W-:Y:S01]  /*8ff0*/  ISETP.NE.AND P0, PT, R67, RZ, PT ;  /* 0x000000ff4300720c */ /* 0x000fe20003f05270 */
[----:B------:R-:W-:Y:S01]  /*9000*/  IMAD.U32 R0, RZ, RZ, UR50 ;  /* 0x00000032ff007e24 */ /* 0x000fe2000f8e00ff */
[----:B------:R-:W-:Y:S04]  /*9010*/  UIADD3 UR4, UPT, UPT, UR50, 0x1, URZ ;  /* 0x0000000132047890 */ /* 0x000fe8000fffe0ff */
[----:B------:R-:W-:Y:S04]  /*9020*/  UISETP.NE.AND UP0, UPT, UR4, 0x4, UPT ;  /* 0x000000040400788c */ /* 0x000fe8000bf05270 */
[----:B------:R-:W-:Y:S03]  /*9030*/  USEL UR50, UR4, URZ, UP0 ;  /* 0x000000ff04327287 */ /* 0x000fe60008000000 */
[----:B------:R-:W-:Y:S05]  /*9040*/  @P0 LEA R0, R0, UR49, 0x3 ;  /* 0x0000003100000c11 */ /* 0x000fea000f8e18ff */
[----:B------:R-:W-:Y:S05]  /*9050*/  @P0 VIADD R0, R0, 0x130 ;  /* 0x0000013000000836 */ /* 0x000fea0000000000 */
[----:B------:R-:W-:Y:S04]  /*9060*/  @P0 PRMT R0, R75, 0x654, R0 ;  /* 0x000006544b000816 */ /* 0x000fe80000000000 */
[----:B------:R3:W-:Y:S03]  /*9070*/  @P0 SYNCS.ARRIVE.TRANS64.RED.A1T0 RZ, [R0+URZ], RZ ;  /* 0x000000ff00ff09a7 */ /* 0x0007e600081004ff */
.L_x_131:
[----:B------:R-:W-:Y:S01]  /*9080*/  R2UR UR5, R44 ;  /* 0x000000002c0572ca */ /* 0x000fe200000e0000 */
[----:B------:R-:W-:Y:S01]  /*9090*/  UISETP.NE.AND UP0, UPT, UR62, URZ, UPT ;  /* 0x000000ff3e00728c */ /* 0x000fe2000bf05270 */
[----:B------:R-:W-:Y:S01]  /*90a0*/  R2UR UR4, R45 ;  /* 0x000000002d0472ca */ /* 0x000fe200000e0000 */
[----:B------:R-:W-:Y:S01]  /*90b0*/  UIADD3 UR53, UPT, UPT, UR53, 0x4, URZ ;  /* 0x0000000435357890 */ /* 0x000fe2000fffe0ff */
[----:B------:R-:W-:Y:S01]  /*90c0*/  ISETP.NE.AND P0, PT, R22, 0x2, PT ;  /* 0x000000021600780c */ /* 0x000fe20003f05270 */
[----:B------:R-:W-:Y:S01]  /*90d0*/  UMOV UR52, UR63 ;  /* 0x0000003f00347c82 */ /* 0x000fe20008000000 */
[----:B------:R-:W-:Y:S02]  /*90e0*/  LOP3.LUT R46, R46, 0x1, RZ, 0x3c, !PT ;  /* 0x000000012e2e7812 */ /* 0x000fe400078e3cff */
[----:B---3--:R-:W-:Y:S02]  /*90f0*/  SEL R0, RZ, 0x1, P0 ;  /* 0x00000001ff007807 */ /* 0x008fe40000000000 */
[----:B------:R-:W-:Y:S02]  /*9100*/  SEL R22, R22, RZ, P0 ;  /* 0x000000ff16167207 */ /* 0x000fe40000000000 */
[----:B------:R-:W-:Y:S01]  /*9110*/  LOP3.LUT R47, R47, R0, RZ, 0x3c, !PT ;  /* 0x000000002f2f7212 */ /* 0x000fe200078e3cff */
[----:B------:R-:W-:Y:S02]  /*9120*/  UIADD3 UR24, UPT, UPT, UR36, UR5, URZ ;  /* 0x0000000524187290 */ /* 0x000fe4000fffe0ff */
[----:B------:R-:W-:Y:S01]  /*9130*/  UIADD3 UR51, UPT, UPT, UR37, UR4, URZ ;  /* 0x0000000425337290 */ /* 0x000fe2000fffe0ff */
[----:B------:R-:W-:Y:S11]  /*9140*/  BRA.U UP0, `(.L_x_132) ;  /* 0xffffffcd00307547 */ /* 0x000ff6000b83ffff */
[----:B------:R-:W-:-:S13]  /*9150*/  R2UR UR4, R59 ;  /* 0x000000003b0472ca */ /* 0x000fda00000e0000 */
[----:B------:R-:W-:-:S09]  /*9160*/  UISETP.NE.AND UP0, UPT, UR4, URZ, UPT ;  /* 0x000000ff0400728c */ /* 0x000fd2000bf05270 */
[----:B------:R-:W-:Y:S05]  /*9170*/  BRA.U !UP0, `(.L_x_133) ;  /* 0x0000000108487547 */ /* 0x000fea000b800000 */
[----:B------:R-:W3:Y:S02]  /*9180*/  LDCU.64 UR4, c[0x0][0x990] ;  /* 0x00013200ff0477ac */ /* 0x000ee40008000a00 */
[----:B---3--:R-:W-:-:S04]  /*9190*/  UISETP.NE.U32.AND UP0, UPT, UR4, URZ, UPT ;  /* 0x000000ff0400728c */ /* 0x008fc8000bf05070 */
[----:B------:R-:W-:-:S09]  /*91a0*/  UISETP.NE.AND.EX UP0, UPT, UR5, URZ, UPT, UP0 ;  /* 0x000000ff0500728c */ /* 0x000fd2000bf05300 */
[----:B------:R-:W-:Y:S05]  /*91b0*/  BRA.U UP0, `(.L_x_134) ;  /* 0x00000001000c7547 */ /* 0x000fea000b800000 */
[----:B------:R-:W-:-:S13]  /*91c0*/  FSETP.NEU.AND P0, PT, R27, RZ, PT ;  /* 0x000000ff1b00720b */ /* 0x000fda0003f0d000 */
[----:B------:R-:W-:Y:S05]  /*91d0*/  @!P0 EXIT ;  /* 0x000000000000894d */ /* 0x000fea0003800000 */
[----:B------:R-:W-:Y:S05]  /*91e0*/  BRA `(.L_x_133) ;  /* 0x00000000002c7947 */ /* 0x000fea0003800000 */
.L_x_134:
[----:B------:R-:W-:Y:S01]  /*91f0*/  ISETP.NE.AND P0, PT, R66, RZ, PT ;  /* 0x000000ff4200720c */ /* 0x000fe20003f05270 */
[----:B------:R-:W-:-:S12]  /*9200*/  BSSY.RECONVERGENT B0, `(.L_x_133) ;  /* 0x0000009000007945 */ /* 0x000fd80003800200 */
[----:B------:R-:W-:Y:S05]  /*9210*/  @P0 BRA `(.L_x_135) ;  /* 0x0000000000140947 */ /* 0x000fea0003800000 */
[----:B------:R-:W3:Y:S02]  /*9220*/  LDCU.64 UR4, c[0x0][0x988] ;  /* 0x00013100ff0477ac */ /* 0x000ee40008000a00 */
[----:B---3--:R-:W-:-:S04]  /*9230*/  ISETP.NE.U32.AND P0, PT, RZ, UR4, PT ;  /* 0x00000004ff007c0c */ /* 0x008fc8000bf05070 */
[----:B------:R-:W-:-:S13]  /*9240*/  ISETP.NE.AND.EX P0, PT, RZ, UR5, PT, P0 ;  /* 0x00000005ff007c0c */ /* 0x000fda000bf05300 */
[----:B------:R-:W-:Y:S05]  /*9250*/  @!P0 EXIT ;  /* 0x000000000000894d */ /* 0x000fea0003800000 */
[----:B------:R-:W-:Y:S05]  /*9260*/  BRA `(.L_x_136) ;  /* 0x0000000000087947 */ /* 0x000fea0003800000 */
.L_x_135:
[----:B------:R-:W-:-:S13]  /*9270*/  FSETP.NEU.AND P0, PT, R27, RZ, PT ;  /* 0x000000ff1b00720b */ /* 0x000fda0003f0d000 */
[----:B------:R-:W-:Y:S05]  /*9280*/  @!P0 EXIT ;  /* 0x000000000000894d */ /* 0x000fea0003800000 */
.L_x_136:
[----:B------:R-:W-:Y:S05]  /*9290*/  BSYNC.RECONVERGENT B0 ;  /* 0x0000000000007941 */ /* 0x000fea0003800200 */
.L_x_133:
[----:B------:R-:W3:Y:S01]  /*92a0*/  S2UR UR5, SR_CgaCtaId ;  /* 0x00000000000579c3 */ /* 0x000ee20000008800 */
[----:B------:R-:W-:Y:S01]  /*92b0*/  ULEA UR4, UR50, UR49, 0x3 ;  /* 0x0000003132047291 */ /* 0x000fe2000f8e18ff */
[----:B------:R-:W-:-:S04]  /*92c0*/  DEPBAR.LE SB0, 0x0 ;  /* 0x000080000000791a */ /* 0x000fc80000000000 */
[----:B------:R-:W-:-:S04]  /*92d0*/  UIADD3 UR4, UPT, UPT, UR4, 0x130, URZ ;  /* 0x0000013004047890 */ /* 0x000fc8000fffe0ff */
[----:B---3--:R-:W-:-:S09]  /*92e0*/  UPRMT UR4, UR5, 0x654, UR4 ;  /* 0x0000065405047896 */ /* 0x008fd20008000004 */
[----:B------:R-:W-:Y:S01]  /*92f0*/  SYNCS.ARRIVE.TRANS64.RED.A1T0 RZ, [UR4], RZ ;  /* 0x000000ffffff79a7 */ /* 0x000fe20008100404 */
[----:B------:R-:W-:Y:S05]  /*9300*/  EXIT ;  /* 0x000000000000794d */ /* 0x000fea0003800000 */
.L_x_20:
[----:B------:R-:W-:Y:S07]  /*9310*/  MOV R0, UR17 ;  /* 0x0000001100007c02 */ /* 0x000fee0008000f00 */
.L_x_137:
[----:B--2---:R2:W4:Y:S02]  /*9320*/  SYNCS.PHASECHK.TRANS64.TRYWAIT P0, [R0+URZ+0x88], R4 ;  /* 0x00008804000075a7 */ /* 0x00452400080011ff */
[----:B----4-:R-:W-:Y:S05]  /*9330*/  @!P0 NANOSLEEP.SYNCS 0x989680 ;  /* 0x009896800000895d */ /* 0x010fea0003900000 */
[----:B------:R-:W4:Y:S02]  /*9340*/  @!P0 SYNCS.PHASECHK.TRANS64 P0, [R0+URZ+0x88], R4 ;  /* 0x00008804000085a7 */ /* 0x000f2400080010ff */
[----:B----4-:R-:W-:Y:S05]  /*9350*/  @!P0 BRA `(.L_x_137) ;  /* 0xfffffffc00f08947 */ /* 0x010fea000383ffff */
[----:B------:R-:W-:Y:S05]  /*9360*/  BRA `(.L_x_19) ;  /* 0xffffff8400b87947 */ /* 0x000fea000383ffff */
.L_x_26:
[----:B------:R-:W-:Y:S07]  /*9370*/  MOV R0, UR9 ;  /* 0x0000000900007c02 */ /* 0x000fee0008000f00 */
.L_x_138:
[----:B--2---:R2:W4:Y:S02]  /*9380*/  SYNCS.PHASECHK.TRANS64.TRYWAIT P0, [R0+URZ+0x88], R4 ;  /* 0x00008804000075a7 */ /* 0x00452400080011ff */
[----:B----4-:R-:W-:Y:S05]  /*9390*/  @!P0 NANOSLEEP.SYNCS 0x989680 ;  /* 0x009896800000895d */ /* 0x010fea0003900000 */
[----:B------:R-:W4:Y:S02]  /*93a0*/  @!P0 SYNCS.PHASECHK.TRANS64 P0, [R0+URZ+0x88], R4 ;  /* 0x00008804000085a7 */ /* 0x000f2400080010ff */
[----:B----4-:R-:W-:Y:S05]  /*93b0*/  @!P0 BRA `(.L_x_138) ;  /* 0xfffffffc00f08947 */ /* 0x010fea000383ffff */
[----:B------:R-:W-:Y:S05]  /*93c0*/  BRA `(.L_x_25) ;  /* 0xffffff8c00687947 */ /* 0x000fea000383ffff */
.L_x_30:
[----:B-1----:R-:W-:-:S07]  /*93d0*/  MOV R0, UR41 ;  /* 0x0000002900007c02 */ /* 0x002fce0008000f00 */
.L_x_139:
[----:B-1----:R1:W2:Y:S02]  /*93e0*/  SYNCS.PHASECHK.TRANS64.TRYWAIT P0, [R0+URZ+0x160], R3 ;  /* 0x00016003000075a7 */ /* 0x0022a400080011ff */
[----:B--2---:R-:W-:Y:S05]  /*93f0*/  @!P0 NANOSLEEP.SYNCS 0x989680 ;  /* 0x009896800000895d */ /* 0x004fea0003900000 */
[----:B------:R-:W2:Y:S02]  /*9400*/  @!P0 SYNCS.PHASECHK.TRANS64 P0, [R0+URZ+0x160], R3 ;  /* 0x00016003000085a7 */ /* 0x000ea400080010ff */
[----:B--2---:R-:W-:Y:S05]  /*9410*/  @!P0 BRA `(.L_x_139) ;  /* 0xfffffffc00f08947 */ /* 0x004fea000383ffff */
[----:B------:R-:W-:Y:S05]  /*9420*/  BRA `(.L_x_140) ;  /* 0xffffff9000647947 */ /* 0x000fea000383ffff */
.L_x_34:
[----:B------:R-:W-:-:S07]  /*9430*/  MOV R0, UR4 ;  /* 0x0000000400007c02 */ /* 0x000fce0008000f00 */
.L_x_141:
[----:B-1----:R1:W2:Y:S02]  /*9440*/  SYNCS.PHASECHK.TRANS64.TRYWAIT P0, [R0+URZ], R2 ;  /* 0x00000002000075a7 */ /* 0x0022a400080011ff */
[----:B--2---:R-:W-:Y:S05]  /*9450*/  @!P0 NANOSLEEP.SYNCS 0x989680 ;  /* 0x009896800000895d */ /* 0x004fea0003900000 */
[----:B------:R-:W2:Y:S02]  /*9460*/  @!P0 SYNCS.PHASECHK.TRANS64 P0, [R0+URZ], R2 ;  /* 0x00000002000085a7 */ /* 0x000ea400080010ff */
[----:B--2---:R-:W-:Y:S05]  /*9470*/  @!P0 BRA `(.L_x_141) ;  /* 0xfffffffc00f08947 */ /* 0x004fea000383ffff */
[----:B------:R-:W-:Y:S05]  /*9480*/  BRA `(.L_x_142) ;  /* 0xffffff9400fc7947 */ /* 0x000fea000383ffff */
.L_x_35:
[----:B------:R-:W-:-:S07]  /*9490*/  MOV R0, UR5 ;  /* 0x0000000500007c02 */ /* 0x000fce0008000f00 */
.L_x_143:
[----:B-1----:R1:W2:Y:S02]  /*94a0*/  SYNCS.PHASECHK.TRANS64.TRYWAIT P0, [R0+URZ], R2 ;  /* 0x00000002000075a7 */ /* 0x0022a400080011ff */
[----:B--2---:R-:W-:Y:S05]  /*94b0*/  @!P0 NANOSLEEP.SYNCS 0x989680 ;  /* 0x009896800000895d */ /* 0x004fea0003900000 */
[----:B------:R-:W2:Y:S02]  /*94c0*/  @!P0 SYNCS.PHASECHK.TRANS64 P0, [R0+URZ], R2 ;  /* 0x00000002000085a7 */ /* 0x000ea400080010ff */
[----:B--2---:R-:W-:Y:S05]  /*94d0*/  @!P0 BRA `(.L_x_143) ;  /* 0xfffffffc00f08947 */ /* 0x004fea000383ffff */
[----:B------:R-:W-:Y:S05]  /*94e0*/  BRA `(.L_x_144) ;  /* 0xffffff98000c7947 */ /* 0x000fea000383ffff */
.L_x_36:
[----:B------:R-:W-:-:S07]  /*94f0*/  MOV R0, UR5 ;  /* 0x0000000500007c02 */ /* 0x000fce0008000f00 */
.L_x_145:
[----:B-1----:R1:W2:Y:S02]  /*9500*/  SYNCS.PHASECHK.TRANS64.TRYWAIT P0, [R0+URZ], R2 ;  /* 0x00000002000075a7 */ /* 0x0022a400080011ff */
[----:B--2---:R-:W-:Y:S05]  /*9510*/  @!P0 NANOSLEEP.SYNCS 0x989680 ;  /* 0x009896800000895d */ /* 0x004fea0003900000 */
[----:B------:R-:W2:Y:S02]  /*9520*/  @!P0 SYNCS.PHASECHK.TRANS64 P0, [R0+URZ], R2 ;  /* 0x00000002000085a7 */ /* 0x000ea400080010ff */
[----:B--2---:R-:W-:Y:S05]  /*9530*/  @!P0 BRA `(.L_x_145) ;  /* 0xfffffffc00f08947 */ /* 0x004fea000383ffff */
[----:B------:R-:W-:Y:S05]  /*9540*/  BRA `(.L_x_146) ;  /* 0xffffff98001c7947 */ /* 0x000fea000383ffff */
.L_x_37:
[----:B------:R-:W-:-:S07]  /*9550*/  MOV R0, UR5 ;  /* 0x0000000500007c02 */ /* 0x000fce0008000f00 */
.L_x_147:
[----:B-1----:R1:W2:Y:S02]  /*9560*/  SYNCS.PHASECHK.TRANS64.TRYWAIT P0, [R0+URZ], R2 ;  /* 0x00000002000075a7 */ /* 0x0022a400080011ff */
[----:B--2---:R-:W-:Y:S05]  /*9570*/  @!P0 NANOSLEEP.SYNCS 0x989680 ;  /* 0x009896800000895d */ /* 0x004fea0003900000 */
[----:B------:R-:W2:Y:S02]  /*9580*/  @!P0 SYNCS.PHASECHK.TRANS64 P0, [R0+URZ], R2 ;  /* 0x00000002000085a7 */ /* 0x000ea400080010ff */
[----:B--2---:R-:W-:Y:S05]  /*9590*/  @!P0 BRA `(.L_x_147) ;  /* 0xfffffffc00f08947 */ /* 0x004fea000383ffff */
[----:B------:R-:W-:Y:S05]  /*95a0*/  BRA `(.L_x_148) ;  /* 0xffffff98002c7947 */ /* 0x000fea000383ffff */
.L_x_38:
[----:B------:R-:W-:-:S07]  /*95b0*/  MOV R0, UR5 ;  /* 0x0000000500007c02 */ /* 0x000fce0008000f00 */
.L_x_149:
[----:B-1----:R1:W2:Y:S02]  /*95c0*/  SYNCS.PHASECHK.TRANS64.TRYWAIT P0, [R0+URZ], R2 ;  /* 0x00000002000075a7 */ /* 0x0022a400080011ff */
[----:B--2---:R-:W-:Y:S05]  /*95d0*/  @!P0 NANOSLEEP.SYNCS 0x989680 ;  /* 0x009896800000895d */ /* 0x004fea0003900000 */
[----:B------:R-:W2:Y:S02]  /*95e0*/  @!P0 SYNCS.PHASECHK.TRANS64 P0, [R0+URZ], R2 ;  /* 0x00000002000085a7 */ /* 0x000ea400080010ff */
[----:B--2---:R-:W-:Y:S05]  /*95f0*/  @!P0 BRA `(.L_x_149) ;  /* 0xfffffffc00f08947 */ /* 0x004fea000383ffff */
[----:B------:R-:W-:Y:S05]  /*9600*/  BRA `(.L_x_150) ;  /* 0xffffff98003c7947 */ /* 0x000fea000383ffff */
.L_x_39:
[----:B------:R-:W-:-:S07]  /*9610*/  MOV R0, UR5 ;  /* 0x0000000500007c02 */ /* 0x000fce0008000f00 */
.L_x_151:
[----:B-1----:R1:W2:Y:S02]  /*9620*/  SYNCS.PHASECHK.TRANS64.TRYWAIT P0, [R0+URZ], R2 ;  /* 0x00000002000075a7 */ /* 0x0022a400080011ff */
[----:B--2---:R-:W-:Y:S05]  /*9630*/  @!P0 NANOSLEEP.SYNCS 0x989680 ;  /* 0x009896800000895d */ /* 0x004fea0003900000 */
[----:B------:R-:W2:Y:S02]  /*9640*/  @!P0 SYNCS.PHASECHK.TRANS64 P0, [R0+URZ], R2 ;  /* 0x00000002000085a7 */ /* 0x000ea400080010ff */
[----:B--2---:R-:W-:Y:S05]  /*9650*/  @!P0 BRA `(.L_x_151) ;  /* 0xfffffffc00f08947 */ /* 0x004fea000383ffff */
[----:B------:R-:W-:Y:S05]  /*9660*/  BRA `(.L_x_152) ;  /* 0xffffff98004c7947 */ /* 0x000fea000383ffff */
.L_x_40:
[----:B------:R-:W-:-:S07]  /*9670*/  MOV R0, UR5 ;  /* 0x0000000500007c02 */ /* 0x000fce0008000f00 */
.L_x_153:
[----:B-1----:R1:W2:Y:S02]  /*9680*/  SYNCS.PHASECHK.TRANS64.TRYWAIT P0, [R0+URZ], R2 ;  /* 0x00000002000075a7 */ /* 0x0022a400080011ff */
[----:B--2---:R-:W-:Y:S05]  /*9690*/  @!P0 NANOSLEEP.SYNCS 0x989680 ;  /* 0x009896800000895d */ /* 0x004fea0003900000 */
[----:B------:R-:W2:Y:S02]  /*96a0*/  @!P0 SYNCS.PHASECHK.TRANS64 P0, [R0+URZ], R2 ;  /* 0x00000002000085a7 */ /* 0x000ea400080010ff */
[----:B--2---:R-:W-:Y:S05]  /*96b0*/  @!P0 BRA `(.L_x_153) ;  /* 0xfffffffc00f08947 */ /* 0x004fea000383ffff */
[----:B------:R-:W-:Y:S05]  /*96c0*/  BRA `(.L_x_154) ;  /* 0xffffff98005c7947 */ /* 0x000fea000383ffff */
.L_x_41:
[----:B------:R-:W-:-:S07]  /*96d0*/  MOV R0, UR5 ;  /* 0x0000000500007c02 */ /* 0x000fce0008000f00 */
.L_x_155:
[----:B-1----:R1:W2:Y:S02]  /*96e0*/  SYNCS.PHASECHK.TRANS64.TRYWAIT P0, [R0+URZ], R2 ;  /* 0x00000002000075a7 */ /* 0x0022a400080011ff */
[----:B--2---:R-:W-:Y:S05]  /*96f0*/  @!P0 NANOSLEEP.SYNCS 0x989680 ;  /* 0x009896800000895d */ /* 0x004fea0003900000 */
[----:B------:R-:W2:Y:S02]  /*9700*/  @!P0 SYNCS.PHASECHK.TRANS64 P0, [R0+URZ], R2 ;  /* 0x00000002000085a7 */ /* 0x000ea400080010ff */
[----:B--2---:R-:W-:Y:S05]  /*9710*/  @!P0 BRA `(.L_x_155) ;  /* 0xfffffffc00f08947 */ /* 0x004fea000383ffff */
[----:B------:R-:W-:Y:S05]  /*9720*/  BRA `(.L_x_156) ;  /* 0xffffff98006c7947 */ /* 0x000fea000383ffff */
.L_x_42:
[----:B------:R-:W-:-:S07]  /*9730*/  MOV R0, UR5 ;  /* 0x0000000500007c02 */ /* 0x000fce0008000f00 */
.L_x_157:
[----:B-1----:R1:W2:Y:S02]  /*9740*/  SYNCS.PHASECHK.TRANS64.TRYWAIT P0, [R0+URZ], R2 ;  /* 0x00000002000075a7 */ /* 0x0022a400080011ff */
[----:B--2---:R-:W-:Y:S05]  /*9750*/  @!P0 NANOSLEEP.SYNCS 0x989680 ;  /* 0x009896800000895d */ /* 0x004fea0003900000 */
[----:B------:R-:W2:Y:S02]  /*9760*/  @!P0 SYNCS.PHASECHK.TRANS64 P0, [R0+URZ], R2 ;  /* 0x00000002000085a7 */ /* 0x000ea400080010ff */
[----:B--2---:R-:W-:Y:S05]  /*9770*/  @!P0 BRA `(.L_x_157) ;  /* 0xfffffffc00f08947 */ /* 0x004fea000383ffff */
[----:B------:R-:W-:Y:S05]  /*9780*/  BRA `(.L_x_158) ;  /* 0xffffff98007c7947 */ /* 0x000fea000383ffff */
.L_x_43:
[----:B------:R-:W-:-:S07]  /*9790*/  MOV R0, UR5 ;  /* 0x0000000500007c02 */ /* 0x000fce0008000f00 */
.L_x_159:
[----:B-1----:R1:W2:Y:S02]  /*97a0*/  SYNCS.PHASECHK.TRANS64.TRYWAIT P0, [R0+URZ], R2 ;  /* 0x00000002000075a7 */ /* 0x0022a400080011ff */
[----:B--2---:R-:W-:Y:S05]  /*97b0*/  @!P0 NANOSLEEP.SYNCS 0x989680 ;  /* 0x009896800000895d */ /* 0x004fea0003900000 */
[----:B------:R-:W2:Y:S02]  /*97c0*/  @!P0 SYNCS.PHASECHK.TRANS64 P0, [R0+URZ], R2 ;  /* 0x00000002000085a7 */ /* 0x000ea400080010ff */
[----:B--2---:R-:W-:Y:S05]  /*97d0*/  @!P0 BRA `(.L_x_159) ;  /* 0xfffffffc00f08947 */ /* 0x004fea000383ffff */
[----:B------:R-:W-:Y:S05]  /*97e0*/  BRA `(.L_x_160) ;  /* 0xffffff98008c7947 */ /* 0x000fea000383ffff */
.L_x_44:
[----:B------:R-:W-:-:S07]  /*97f0*/  MOV R0, UR5 ;  /* 0x0000000500007c02 */ /* 0x000fce0008000f00 */
.L_x_161:
[----:B-1----:R1:W2:Y:S02]  /*9800*/  SYNCS.PHASECHK.TRANS64.TRYWAIT P0, [R0+URZ], R2 ;  /* 0x00000002000075a7 */ /* 0x0022a400080011ff */
[----:B--2---:R-:W-:Y:S05]  /*9810*/  @!P0 NANOSLEEP.SYNCS 0x989680 ;  /* 0x009896800000895d */ /* 0x004fea0003900000 */
[----:B------:R-:W2:Y:S02]  /*9820*/  @!P0 SYNCS.PHASECHK.TRANS64 P0, [R0+URZ], R2 ;  /* 0x00000002000085a7 */ /* 0x000ea400080010ff */
[----:B--2---:R-:W-:Y:S05]  /*9830*/  @!P0 BRA `(.L_x_161) ;  /* 0xfffffffc00f08947 */ /* 0x004fea000383ffff */
[----:B------:R-:W-:Y:S05]  /*9840*/  BRA `(.L_x_162) ;  /* 0xffffff98009c7947 */ /* 0x000fea000383ffff */
.L_x_45:
[----:B------:R-:W-:-:S07]  /*9850*/  MOV R0, UR5 ;  /* 0x0000000500007c02 */ /* 0x000fce0008000f00 */
.L_x_163:
[----:B-1----:R1:W2:Y:S02]  /*9860*/  SYNCS.PHASECHK.TRANS64.TRYWAIT P0, [R0+URZ], R2 ;  /* 0x00000002000075a7 */ /* 0x0022a400080011ff */
[----:B--2---:R-:W-:Y:S05]  /*9870*/  @!P0 NANOSLEEP.SYNCS 0x989680 ;  /* 0x009896800000895d */ /* 0x004fea0003900000 */
[----:B------:R-:W2:Y:S02]  /*9880*/  @!P0 SYNCS.PHASECHK.TRANS64 P0, [R0+URZ], R2 ;  /* 0x00000002000085a7 */ /* 0x000ea400080010ff */
[----:B--2---:R-:W-:Y:S05]  /*9890*/  @!P0 BRA `(.L_x_163) ;  /* 0xfffffffc00f08947 */ /* 0x004fea000383ffff */
[----:B------:R-:W-:Y:S05]  /*98a0*/  BRA `(.L_x_164) ;  /* 0xffffff9800ac7947 */ /* 0x000fea000383ffff */
.L_x_46:
[----:B------:R-:W-:-:S07]  /*98b0*/  MOV R0, UR5 ;  /* 0x0000000500007c02 */ /* 0x000fce0008000f00 */
.L_x_165:
[----:B-1----:R1:W2:Y:S02]  /*98c0*/  SYNCS.PHASECHK.TRANS64.TRYWAIT P0, [R0+URZ], R2 ;  /* 0x00000002000075a7 */ /* 0x0022a400080011ff */
[----:B--2---:R-:W-:Y:S05]  /*98d0*/  @!P0 NANOSLEEP.SYNCS 0x989680 ;  /* 0x009896800000895d */ /* 0x004fea0003900000 */
[----:B------:R-:W2:Y:S02]  /*98e0*/  @!P0 SYNCS.PHASECHK.TRANS64 P0, [R0+URZ], R2 ;  /* 0x00000002000085a7 */ /* 0x000ea400080010ff */
[----:B--2---:R-:W-:Y:S05]  /*98f0*/  @!P0 BRA `(.L_x_165) ;  /* 0xfffffffc00f08947 */ /* 0x004fea000383ffff */
[----:B------:R-:W-:Y:S05]  /*9900*/  BRA `(.L_x_166) ;  /* 0xffffff9800bc7947 */ /* 0x000fea000383ffff */
.L_x_47:
[----:B------:R-:W-:-:S07]  /*9910*/  MOV R0, UR5 ;  /* 0x0000000500007c02 */ /* 0x000fce0008000f00 */
.L_x_167:
[----:B-1----:R1:W2:Y:S02]  /*9920*/  SYNCS.PHASECHK.TRANS64.TRYWAIT P0, [R0+URZ], R2 ;  /* 0x00000002000075a7 */ /* 0x0022a400080011ff */
[----:B--2---:R-:W-:Y:S05]  /*9930*/  @!P0 NANOSLEEP.SYNCS 0x989680 ;  /* 0x009896800000895d */ /* 0x004fea0003900000 */
[----:B------:R-:W2:Y:S02]  /*9940*/  @!P0 SYNCS.PHASECHK.TRANS64 P0, [R0+URZ], R2 ;  /* 0x00000002000085a7 */ /* 0x000ea400080010ff */
[----:B--2---:R-:W-:Y:S05]  /*9950*/  @!P0 BRA `(.L_x_167) ;  /* 0xfffffffc00f08947 */ /* 0x004fea000383ffff */
[----:B------:R-:W-:Y:S05]  /*9960*/  BRA `(.L_x_168) ;  /* 0xffffff9800cc7947 */ /* 0x000fea000383ffff */
.L_x_48:
[----:B------:R-:W-:-:S07]  /*9970*/  MOV R0, UR5 ;  /* 0x0000000500007c02 */ /* 0x000fce0008000f00 */
.L_x_169:
[----:B-1----:R1:W2:Y:S02]  /*9980*/  SYNCS.PHASECHK.TRANS64.TRYWAIT P0, [R0+URZ], R2 ;  /* 0x00000002000075a7 */ /* 0x0022a400080011ff */
[----:B--2---:R-:W-:Y:S05]  /*9990*/  @!P0 NANOSLEEP.SYNCS 0x989680 ;  /* 0x009896800000895d */ /* 0x004fea0003900000 */
[----:B------:R-:W2:Y:S02]  /*99a0*/  @!P0 SYNCS.PHASECHK.TRANS64 P0, [R0+URZ], R2 ;  /* 0x00000002000085a7 */ /* 0x000ea400080010ff */
[----:B--2---:R-:W-:Y:S05]  /*99b0*/  @!P0 BRA `(.L_x_169) ;  /* 0xfffffffc00f08947 */ /* 0x004fea000383ffff */
[----:B------:R-:W-:Y:S05]  /*99c0*/  BRA `(.L_x_170) ;  /* 0xffffff9800dc7947 */ /* 0x000fea000383ffff */
.L_x_49:
[----:B------:R-:W-:-:S07]  /*99d0*/  MOV R0, UR5 ;  /* 0x0000000500007c02 */ /* 0x000fce0008000f00 */
.L_x_171:
[----:B-1----:R1:W2:Y:S02]  /*99e0*/  SYNCS.PHASECHK.TRANS64.TRYWAIT P0, [R0+URZ], R2 ;  /* 0x00000002000075a7 */ /* 0x0022a400080011ff */
[----:B--2---:R-:W-:Y:S05]  /*99f0*/  @!P0 NANOSLEEP.SYNCS 0x989680 ;  /* 0x009896800000895d */ /* 0x004fea0003900000 */
[----:B------:R-:W2:Y:S02]  /*9a00*/  @!P0 SYNCS.PHASECHK.TRANS64 P0, [R0+URZ], R2 ;  /* 0x00000002000085a7 */ /* 0x000ea400080010ff */
[----:B--2---:R-:W-:Y:S05]  /*9a10*/  @!P0 BRA `(.L_x_171) ;  /* 0xfffffffc00f08947 */ /* 0x004fea000383ffff */
[----:B------:R-:W-:Y:S05]  /*9a20*/  BRA `(.L_x_172) ;  /* 0xffffff9800ec7947 */ /* 0x000fea000383ffff */
.L_x_52:
[----:B------:R-:W-:-:S07]  /*9a30*/  MOV R4, UR4 ;  /* 0x0000000400047c02 */ /* 0x000fce0008000f00 */
.L_x_173:
[----:B--2---:R2:W3:Y:S02]  /*9a40*/  SYNCS.PHASECHK.TRANS64.TRYWAIT P1, [R4+URZ+0x168], R6 ;  /* 0x00016806040075a7 */ /* 0x0044e400080211ff */
[----:B---3--:R-:W-:Y:S05]  /*9a50*/  @!P1 NANOSLEEP.SYNCS 0x989680 ;  /* 0x009896800000995d */ /* 0x008fea0003900000 */
[----:B------:R-:W3:Y:S02]  /*9a60*/  @!P1 SYNCS.PHASECHK.TRANS64 P1, [R4+URZ+0x168], R6 ;  /* 0x00016806040095a7 */ /* 0x000ee400080210ff */
[----:B---3--:R-:W-:Y:S05]  /*9a70*/  @!P1 BRA `(.L_x_173) ;  /* 0xfffffffc00f09947 */ /* 0x008fea000383ffff */
[----:B------:R-:W-:Y:S05]  /*9a80*/  BRA `(.L_x_174) ;  /* 0xffffff9c005c7947 */ /* 0x000fea000383ffff */
.L_x_53:
[----:B--2---:R-:W-:-:S07]  /*9a90*/  MOV R4, UR4 ;  /* 0x0000000400047c02 */ /* 0x004fce0008000f00 */
.L_x_175:
[----:B--2---:R2:W3:Y:S02]  /*9aa0*/  SYNCS.PHASECHK.TRANS64.TRYWAIT P1, [R4+URZ+0x160], R5 ;  /* 0x00016005040075a7 */ /* 0x0044e400080211ff */
[----:B---3--:R-:W-:Y:S05]  /*9ab0*/  @!P1 NANOSLEEP.SYNCS 0x989680 ;  /* 0x009896800000995d */ /* 0x008fea0003900000 */
[----:B------:R-:W3:Y:S02]  /*9ac0*/  @!P1 SYNCS.PHASECHK.TRANS64 P1, [R4+URZ+0x160], R5 ;  /* 0x00016005040095a7 */ /* 0x000ee400080210ff */
[----:B---3--:R-:W-:Y:S05]  /*9ad0*/  @!P1 BRA `(.L_x_175) ;  /* 0xfffffffc00f09947 */ /* 0x008fea000383ffff */
[----:B------:R-:W-:Y:S05]  /*9ae0*/  BRA `(.L_x_176) ;  /* 0xffffff9c00647947 */ /* 0x000fea000383ffff */
.L_x_61:
[----:B------:R-:W-:-:S07]  /*9af0*/  MOV R0, UR18 ;  /* 0x0000001200007c02 */ /* 0x000fce0008000f00 */
.L_x_177:
[----:B-1----:R1:W2:Y:S02]  /*9b00*/  SYNCS.PHASECHK.TRANS64.TRYWAIT P0, [R0+URZ+0x160], R4 ;  /* 0x00016004000075a7 */ /* 0x0022a400080011ff */
[----:B--2---:R-:W-:Y:S05]  /*9b10*/  @!P0 NANOSLEEP.SYNCS 0x989680 ;  /* 0x009896800000895d */ /* 0x004fea0003900000 */
[----:B------:R-:W2:Y:S02]  /*9b20*/  @!P0 SYNCS.PHASECHK.TRANS64 P0, [R0+URZ+0x160], R4 ;  /* 0x00016004000085a7 */ /* 0x000ea400080010ff */
[----:B--2---:R-:W-:Y:S05]  /*9b30*/  @!P0 BRA `(.L_x_177) ;  /* 0xfffffffc00f08947 */ /* 0x004fea000383ffff */
[----:B------:R-:W-:Y:S05]  /*9b40*/  BRA `(.L_x_178) ;  /* 0xffffffa000e07947 */ /* 0x000fea000383ffff */
.L_x_62:
[----:B------:R-:W-:-:S07]  /*9b50*/  MOV R4, UR22 ;  /* 0x0000001600047c02 */ /* 0x000fce0008000f00 */
.L_x_179:
[----:B-1----:R1:W2:Y:S02]  /*9b60*/  SYNCS.PHASECHK.TRANS64.TRYWAIT P0, [R4+URZ+0x180], R0 ;  /* 0x00018000040075a7 */ /* 0x0022a400080011ff */
[----:B--2---:R-:W-:Y:S05]  /*9b70*/  @!P0 NANOSLEEP.SYNCS 0x989680 ;  /* 0x009896800000895d */ /* 0x004fea0003900000 */
[----:B------:R-:W2:Y:S02]  /*9b80*/  @!P0 SYNCS.PHASECHK.TRANS64 P0, [R4+URZ+0x180], R0 ;  /* 0x00018000040085a7 */ /* 0x000ea400080010ff */
[----:B--2---:R-:W-:Y:S05]  /*9b90*/  @!P0 BRA `(.L_x_179) ;  /* 0xfffffffc00f08947 */ /* 0x004fea000383ffff */
[----:B------:R-:W-:Y:S05]  /*9ba0*/  BRA `(.L_x_180) ;  /* 0xffffffa000fc7947 */ /* 0x000fea000383ffff */
.L_x_65:
[----:B-1----:R-:W-:Y:S07]  /*9bb0*/  MOV R0, UR16 ;  /* 0x0000001000007c02 */ /* 0x002fee0008000f00 */
.L_x_181:
[----:B-1----:R1:W2:Y:S02]  /*9bc0*/  SYNCS.PHASECHK.TRANS64.TRYWAIT P0, [R0+URZ], R5 ;  /* 0x00000005000075a7 */ /* 0x0022a400080011ff */
[----:B--2---:R-:W-:Y:S05]  /*9bd0*/  @!P0 NANOSLEEP.SYNCS 0x989680 ;  /* 0x009896800000895d */ /* 0x004fea0003900000 */
[----:B------:R-:W2:Y:S02]  /*9be0*/  @!P0 SYNCS.PHASECHK.TRANS64 P0, [R0+URZ], R5 ;  /* 0x00000005000085a7 */ /* 0x000ea400080010ff */
[----:B--2---:R-:W-:Y:S05]  /*9bf0*/  @!P0 BRA `(.L_x_181) ;  /* 0xfffffffc00f08947 */ /* 0x004fea000383ffff */
[----:B------:R-:W-:Y:S05]  /*9c00*/  BRA `(.L_x_64) ;  /* 0xffffffa400207947 */ /* 0x000fea000383ffff */
.L_x_68:
[----:B------:R-:W-:-:S07]  /*9c10*/  MOV R0, UR4 ;  /* 0x0000000400007c02 */ /* 0x000fce0008000f00 */
.L_x_182:
[----:B-1----:R1:W3:Y:S02]  /*9c20*/  SYNCS.PHASECHK.TRANS64.TRYWAIT P0, [R0+URZ], R2 ;  /* 0x00000002000075a7 */ /* 0x0022e400080011ff */
[----:B---3--:R-:W-:Y:S05]  /*9c30*/  @!P0 NANOSLEEP.SYNCS 0x989680 ;  /* 0x009896800000895d */ /* 0x008fea0003900000 */
[----:B------:R-:W3:Y:S02]  /*9c40*/  @!P0 SYNCS.PHASECHK.TRANS64 P0, [R0+URZ], R2 ;  /* 0x00000002000085a7 */ /* 0x000ee400080010ff */
[----:B---3--:R-:W-:Y:S05]  /*9c50*/  @!P0 BRA `(.L_x_182) ;  /* 0xfffffffc00f08947 */ /* 0x008fea000383ffff */
[----:B------:R-:W-:Y:S05]  /*9c60*/  BRA `(.L_x_183) ;  /* 0xffffffa400ec7947 */ /* 0x000fea000383ffff */
.L_x_69:
[----:B------:R-:W-:-:S07]  /*9c70*/  MOV R0, UR4 ;  /* 0x0000000400007c02 */ /* 0x000fce0008000f00 */
.L_x_184:
[----:B-1----:R1:W2:Y:S02]  /*9c80*/  SYNCS.PHASECHK.TRANS64.TRYWAIT P0, [R0+URZ], R2 ;  /* 0x00000002000075a7 */ /* 0x0022a400080011ff */
[----:B--2---:R-:W-:Y:S05]  /*9c90*/  @!P0 NANOSLEEP.SYNCS 0x989680 ;  /* 0x009896800000895d */ /* 0x004fea0003900000 */
[----:B------:R-:W2:Y:S02]  /*9ca0*/  @!P0 SYNCS.PHASECHK.TRANS64 P0, [R0+URZ], R2 ;  /* 0x00000002000085a7 */ /* 0x000ea400080010ff */
[----:B--2---:R-:W-:Y:S05]  /*9cb0*/  @!P0 BRA `(.L_x_184) ;  /* 0xfffffffc00f08947 */ /* 0x004fea000383ffff */
[----:B------:R-:W-:Y:S05]  /*9cc0*/  BRA `(.L_x_185) ;  /* 0xffffffa400f87947 */ /* 0x000fea000383ffff */
.L_x_74:
[----:B------:R-:W-:Y:S07]  /*9cd0*/  MOV R0, UR20 ;  /* 0x0000001400007c02 */ /* 0x000fee0008000f00 */
.L_x_186:
[----:B-1----:R1:W2:Y:S02]  /*9ce0*/  SYNCS.PHASECHK.TRANS64.TRYWAIT P0, [R0+URZ+0x160], R2 ;  /* 0x00016002000075a7 */ /* 0x0022a400080011ff */
[----:B--2---:R-:W-:Y:S05]  /*9cf0*/  @!P0 NANOSLEEP.SYNCS 0x989680 ;  /* 0x009896800000895d */ /* 0x004fea0003900000 */
[----:B------:R-:W2:Y:S02]  /*9d00*/  @!P0 SYNCS.PHASECHK.TRANS64 P0, [R0+URZ+0x160], R2 ;  /* 0x00016002000085a7 */ /* 0x000ea400080010ff */
[----:B--2---:R-:W-:Y:S05]  /*9d10*/  @!P0 BRA `(.L_x_186) ;  /* 0xfffffffc00f08947 */ /* 0x004fea000383ffff */
[----:B------:R-:W-:Y:S05]  /*9d20*/  BRA `(.L_x_187) ;  /* 0xffffffac00547947 */ /* 0x000fea000383ffff */
.L_x_77:
[----:B------:R-:W-:Y:S07]  /*9d30*/  MOV R0, UR20 ;  /* 0x0000001400007c02 */ /* 0x000fee0008000f00 */
.L_x_188:
[----:B-1----:R1:W2:Y:S02]  /*9d40*/  SYNCS.PHASECHK.TRANS64.TRYWAIT P2, [R0+URZ+0x158], R2 ;  /* 0x00015802000075a7 */ /* 0x0022a400080411ff */
[----:B--2---:R-:W-:Y:S05]  /*9d50*/  @!P2 NANOSLEEP.SYNCS 0x989680 ;  /* 0x009896800000a95d */ /* 0x004fea0003900000 */
[----:B------:R-:W2:Y:S02]  /*9d60*/  @!P2 SYNCS.PHASECHK.TRANS64 P2, [R0+URZ+0x158], R2 ;  /* 0x000158020000a5a7 */ /* 0x000ea400080410ff */
[----:B--2---:R-:W-:Y:S05]  /*9d70*/  @!P2 BRA `(.L_x_188) ;  /* 0xfffffffc00f0a947 */ /* 0x004fea000383ffff */
[----:B------:R-:W-:Y:S05]  /*9d80*/  BRA `(.L_x_76) ;  /* 0xffffffb000b87947 */ /* 0x000fea000383ffff */
.L_x_80:
[----:B------:R-:W-:Y:S07]  /*9d90*/  MOV R2, UR20 ;  /* 0x0000001400027c02 */ /* 0x000fee0008000f00 */
.L_x_189:
[----:B-1----:R1:W2:Y:S02]  /*9da0*/  SYNCS.PHASECHK.TRANS64.TRYWAIT P1, [R2+URZ+0x130], R8 ;  /* 0x00013008020075a7 */ /* 0x0022a400080211ff */
[----:B--2---:R-:W-:Y:S05]  /*9db0*/  @!P1 NANOSLEEP.SYNCS 0x989680 ;  /* 0x009896800000995d */ /* 0x004fea0003900000 */
[----:B------:R-:W2:Y:S02]  /*9dc0*/  @!P1 SYNCS.PHASECHK.TRANS64 P1, [R2+URZ+0x130], R8 ;  /* 0x00013008020095a7 */ /* 0x000ea400080210ff */
[----:B--2---:R-:W-:Y:S05]  /*9dd0*/  @!P1 BRA `(.L_x_189) ;  /* 0xfffffffc00f09947 */ /* 0x004fea000383ffff */
[----:B------:R-:W-:Y:S05]  /*9de0*/  BRA `(.L_x_190) ;  /* 0xffffffb4006c7947 */ /* 0x000fea000383ffff */
.L_x_81:
[----:B------:R-:W-:Y:S07]  /*9df0*/  MOV R2, UR20 ;  /* 0x0000001400027c02 */ /* 0x000fee0008000f00 */
.L_x_191:
[----:B-1----:R1:W2:Y:S02]  /*9e00*/  SYNCS.PHASECHK.TRANS64.TRYWAIT P1, [R2+URZ+0x138], R8 ;  /* 0x00013808020075a7 */ /* 0x0022a400080211ff */
[----:B--2---:R-:W-:Y:S05]  /*9e10*/  @!P1 NANOSLEEP.SYNCS 0x989680 ;  /* 0x009896800000995d */ /* 0x004fea0003900000 */
[----:B------:R-:W2:Y:S02]  /*9e20*/  @!P1 SYNCS.PHASECHK.TRANS64 P1, [R2+URZ+0x138], R8 ;  /* 0x00013808020095a7 */ /* 0x000ea400080210ff */
[----:B--2---:R-:W-:Y:S05]  /*9e30*/  @!P1 BRA `(.L_x_191) ;  /* 0xfffffffc00f09947 */ /* 0x004fea000383ffff */
[----:B------:R-:W-:Y:S05]  /*9e40*/  BRA `(.L_x_192) ;  /* 0xffffffb400b47947 */ /* 0x000fea000383ffff */
.L_x_82:
[----:B------:R-:W-:Y:S07]  /*9e50*/  MOV R2, UR20 ;  /* 0x0000001400027c02 */ /* 0x000fee0008000f00 */
.L_x_193:
[----:B-1----:R1:W2:Y:S02]  /*9e60*/  SYNCS.PHASECHK.TRANS64.TRYWAIT P1, [R2+URZ+0x140], R8 ;  /* 0x00014008020075a7 */ /* 0x0022a400080211ff */
[----:B--2---:R-:W-:Y:S05]  /*9e70*/  @!P1 NANOSLEEP.SYNCS 0x989680 ;  /* 0x009896800000995d */ /* 0x004fea0003900000 */
[----:B------:R-:W2:Y:S02]  /*9e80*/  @!P1 SYNCS.PHASECHK.TRANS64 P1, [R2+URZ+0x140], R8 ;  /* 0x00014008020095a7 */ /* 0x000ea400080210ff */
[----:B--2---:R-:W-:Y:S05]  /*9e90*/  @!P1 BRA `(.L_x_193) ;  /* 0xfffffffc00f09947 */ /* 0x004fea000383ffff */
[----:B------:R-:W-:Y:S05]  /*9ea0*/  BRA `(.L_x_194) ;  /* 0xffffffb400fc7947 */ /* 0x000fea000383ffff */
.L_x_83:
[----:B------:R-:W-:Y:S07]  /*9eb0*/  MOV R0, UR20 ;  /* 0x0000001400007c02 */ /* 0x000fee0008000f00 */
.L_x_195:
[----:B-1----:R1:W2:Y:S02]  /*9ec0*/  SYNCS.PHASECHK.TRANS64.TRYWAIT P0, [R0+URZ+0x148], R8 ;  /* 0x00014808000075a7 */ /* 0x0022a400080011ff */
[----:B--2---:R-:W-:Y:S05]  /*9ed0*/  @!P0 NANOSLEEP.SYNCS 0x989680 ;  /* 0x009896800000895d */ /* 0x004fea0003900000 */
[----:B------:R-:W2:Y:S02]  /*9ee0*/  @!P0 SYNCS.PHASECHK.TRANS64 P0, [R0+URZ+0x148], R8 ;  /* 0x00014808000085a7 */ /* 0x000ea400080010ff */
[----:B--2---:R-:W-:Y:S05]  /*9ef0*/  @!P0 BRA `(.L_x_195) ;  /* 0xfffffffc00f08947 */ /* 0x004fea000383ffff */
[----:B------:R-:W-:Y:S05]  /*9f00*/  BRA `(.L_x_196) ;  /* 0xffffffb800447947 */ /* 0x000fea000383ffff */
.L_x_85:
[----:B------:R-:W-:-:S07]  /*9f10*/  MOV R0, UR20 ;  /* 0x0000001400007c02 */ /* 0x000fce0008000f00 */
.L_x_197:
[----:B--2---:R2:W3:Y:S02]  /*9f20*/  SYNCS.PHASECHK.TRANS64.TRYWAIT P0, [R0+URZ+0x130], R2 ;  /* 0x00013002000075a7 */ /* 0x0044e400080011ff */
[----:B---3--:R-:W-:Y:S05]  /*9f30*/  @!P0 NANOSLEEP.SYNCS 0x989680 ;  /* 0x009896800000895d */ /* 0x008fea0003900000 */
[----:B------:R-:W3:Y:S02]  /*9f40*/  @!P0 SYNCS.PHASECHK.TRANS64 P0, [R0+URZ+0x130], R2 ;  /* 0x00013002000085a7 */ /* 0x000ee400080010ff */
[----:B---3--:R-:W-:Y:S05]  /*9f50*/  @!P0 BRA `(.L_x_197) ;  /* 0xfffffffc00f08947 */ /* 0x008fea000383ffff */
[----:B------:R-:W-:Y:S05]  /*9f60*/  BRA `(.L_x_198) ;  /* 0xffffffb800a87947 */ /* 0x000fea000383ffff */
.L_x_86:
[----:B--2---:R-:W-:-:S07]  /*9f70*/  MOV R0, UR20 ;  /* 0x0000001400007c02 */ /* 0x004fce0008000f00 */
.L_x_199:
[----:B--2---:R2:W3:Y:S02]  /*9f80*/  SYNCS.PHASECHK.TRANS64.TRYWAIT P0, [R0+URZ+0x138], R2 ;  /* 0x00013802000075a7 */ /* 0x0044e400080011ff */
[----:B---3--:R-:W-:Y:S05]  /*9f90*/  @!P0 NANOSLEEP.SYNCS 0x989680 ;  /* 0x009896800000895d */ /* 0x008fea0003900000 */
[----:B------:R-:W3:Y:S02]  /*9fa0*/  @!P0 SYNCS.PHASECHK.TRANS64 P0, [R0+URZ+0x138], R2 ;  /* 0x00013802000085a7 */ /* 0x000ee400080010ff */
[----:B---3--:R-:W-:Y:S05]  /*9fb0*/  @!P0 BRA `(.L_x_199) ;  /* 0xfffffffc00f08947 */ /* 0x008fea000383ffff */
[----:B------:R-:W-:Y:S05]  /*9fc0*/  BRA `(.L_x_200) ;  /* 0xffffffb800987947 */ /* 0x000fea000383ffff */
.L_x_87:
[----:B--2---:R-:W-:-:S07]  /*9fd0*/  MOV R0, UR20 ;  /* 0x0000001400007c02 */ /* 0x004fce0008000f00 */
.L_x_201:
[----:B--2---:R2:W3:Y:S02]  /*9fe0*/  SYNCS.PHASECHK.TRANS64.TRYWAIT P0, [R0+URZ+0x140], R2 ;  /* 0x00014002000075a7 */ /* 0x0044e400080011ff */
[----:B---3--:R-:W-:Y:S05]  /*9ff0*/  @!P0 NANOSLEEP.SYNCS 0x989680 ;  /* 0x009896800000895d */ /* 0x008fea0003900000 */
[----:B------:R-:W3:Y:S02]  /*a000*/  @!P0 SYNCS.PHASECHK.TRANS64 P0, [R0+URZ+0x140], R2 ;  /* 0x00014002000085a7 */ /* 0x000ee400080010ff */
[----:B---3--:R-:W-:Y:S05]  /*a010*/  @!P0 BRA `(.L_x_201) ;  /* 0xfffffffc00f08947 */ /* 0x008fea000383ffff */
[----:B------:R-:W-:Y:S05]  /*a020*/  BRA `(.L_x_202) ;  /* 0xffffffb800887947 */ /* 0x000fea000383ffff */
.L_x_89:
[----:B------:R-:W-:Y:S07]  /*a030*/  MOV R0, UR49 ;  /* 0x0000003100007c02 */ /* 0x000fee0008000f00 */
.L_x_203:
[----:B-1----:R1:W2:Y:S02]  /*a040*/  SYNCS.PHASECHK.TRANS64.TRYWAIT P0, [R0+URZ+0x160], R2 ;  /* 0x00016002000075a7 */ /* 0x0022a400080011ff */
[----:B--2---:R-:W-:Y:S05]  /*a050*/  @!P0 NANOSLEEP.SYNCS 0x989680 ;  /* 0x009896800000895d */ /* 0x004fea0003900000 */
[----:B------:R-:W2:Y:S02]  /*a060*/  @!P0 SYNCS.PHASECHK.TRANS64 P0, [R0+URZ+0x160], R2 ;  /* 0x00016002000085a7 */ /* 0x000ea400080010ff */
[----:B--2---:R-:W-:Y:S05]  /*a070*/  @!P0 BRA `(.L_x_203) ;  /* 0xfffffffc00f08947 */ /* 0x004fea000383ffff */
[----:B------:R-:W-:Y:S05]  /*a080*/  BRA `(.L_x_204) ;  /* 0xffffffbc006c7947 */ /* 0x000fea000383ffff */
.L_x_100:
[----:B-1----:R-:W-:Y:S04]  /*a090*/  MOV R2, UR49 ;  /* 0x0000003100027c02 */ /* 0x002fe80008000f00 */
[----:B------:R1:W2:Y:S03]  /*a0a0*/  SYNCS.PHASECHK.TRANS64.TRYWAIT P1, [R2+URZ+0x110], R3 ;  /* 0x00011003020075a7 */ /* 0x0002a600080211ff */
[----:B--2---:R-:W-:Y:S05]  /*a0b0*/  @!P1 NANOSLEEP.SYNCS 0x989680 ;  /* 0x009896800000995d */ /* 0x004fea0003900000 */
[----:B------:R-:W2:Y:S02]  /*a0c0*/  @!P1 SYNCS.PHASECHK.TRANS64 P1, [R2+URZ+0x110], R3 ;  /* 0x00011003020095a7 */ /* 0x000ea400080210ff */
[----:B--2---:R-:W-:Y:S05]  /*a0d0*/  @!P1 BRA `(.L_x_100) ;  /* 0xfffffffc00ec9947 */ /* 0x004fea000383ffff */
[----:B------:R-:W-:Y:S05]  /*a0e0*/  BRA `(.L_x_99) ;  /* 0xffffffcc00407947 */ /* 0x000fea000383ffff */
.L_x_102:
[----:B-1----:R1:W4:Y:S02]  /*a0f0*/  SYNCS.PHASECHK.TRANS64.TRYWAIT P0, [R70+URZ+0x170], R0 ;  /* 0x00017000460075a7 */ /* 0x00232400080011ff */
[----:B----4-:R-:W-:Y:S05]  /*a100*/  @!P0 NANOSLEEP.SYNCS 0x989680 ;  /* 0x009896800000895d */ /* 0x010fea0003900000 */
[----:B------:R-:W4:Y:S02]  /*a110*/  @!P0 SYNCS.PHASECHK.TRANS64 P0, [R70+URZ+0x170], R0 ;  /* 0x00017000460085a7 */ /* 0x000f2400080010ff */
[----:B----4-:R-:W-:Y:S05]  /*a120*/  @!P0 BRA `(.L_x_102) ;  /* 0xfffffffc00f08947 */ /* 0x010fea000383ffff */
[----:B------:R-:W-:Y:S05]  /*a130*/  BRA `(.L_x_101) ;  /* 0xffffffcc00647947 */ /* 0x000fea000383ffff */
.L_x_111:
[----:B---3--:R3:W4:Y:S02]  /*a140*/  SYNCS.PHASECHK.TRANS64.TRYWAIT P0, [R4+URZ+0x110], R0 ;  /* 0x00011000040075a7 */ /* 0x00872400080011ff */
[----:B----4-:R-:W-:Y:S05]  /*a150*/  @!P0 NANOSLEEP.SYNCS 0x989680 ;  /* 0x009896800000895d */ /* 0x010fea0003900000 */
[----:B------:R-:W4:Y:S02]  /*a160*/  @!P0 SYNCS.PHASECHK.TRANS64 P0, [R4+URZ+0x110], R0 ;  /* 0x00011000040085a7 */ /* 0x000f2400080010ff */
[----:B----4-:R-:W-:Y:S05]  /*a170*/  @!P0 BRA `(.L_x_111) ;  /* 0xfffffffc00f08947 */ /* 0x010fea000383ffff */
[----:B------:R-:W-:Y:S05]  /*a180*/  BRA `(.L_x_110) ;  /* 0xffffffd4005c7947 */ /* 0x000fea000383ffff */
.L_x_119:
[----:B-1----:R1:W4:Y:S02]  /*a190*/  SYNCS.PHASECHK.TRANS64.TRYWAIT P0, [R2+URZ+0x110], R4 ;  /* 0x00011004020075a7 */ /* 0x00232400080011ff */
[----:B----4-:R-:W-:Y:S05]  /*a1a0*/  @!P0 NANOSLEEP.SYNCS 0x989680 ;  /* 0x009896800000895d */ /* 0x010fea0003900000 */
[----:B------:R-:W4:Y:S02]  /*a1b0*/  @!P0 SYNCS.PHASECHK.TRANS64 P0, [R2+URZ+0x110], R4 ;  /* 0x00011004020085a7 */ /* 0x000f2400080010ff */
[----:B----4-:R-:W-:Y:S05]  /*a1c0*/  @!P0 BRA `(.L_x_119) ;  /* 0xfffffffc00f08947 */ /* 0x010fea000383ffff */
[----:B------:R-:W-:Y:S05]  /*a1d0*/  BRA `(.L_x_118) ;  /* 0xffffffdc00747947 */ /* 0x000fea000383ffff */
.L_x_127:
[----:B---3--:R3:W4:Y:S02]  /*a1e0*/  SYNCS.PHASECHK.TRANS64.TRYWAIT P0, [R3+URZ+0x110], R0 ;  /* 0x00011000030075a7 */ /* 0x00872400080011ff */
[----:B----4-:R-:W-:Y:S05]  /*a1f0*/  @!P0 NANOSLEEP.SYNCS 0x989680 ;  /* 0x009896800000895d */ /* 0x010fea0003900000 */
[----:B------:R-:W4:Y:S02]  /*a200*/  @!P0 SYNCS.PHASECHK.TRANS64 P0, [R3+URZ+0x110], R0 ;  /* 0x00011000030085a7 */ /* 0x000f2400080010ff */
[----:B----4-:R-:W-:Y:S05]  /*a210*/  @!P0 BRA `(.L_x_127) ;  /* 0xfffffffc00f08947 */ /* 0x010fea000383ffff */
[----:B------:R-:W-:Y:S05]  /*a220*/  BRA `(.L_x_126) ;  /* 0xffffffe400887947 */ /* 0x000fea000383ffff */
        .weak           $__internal_0_$__cuda_sm10x_tcgen05_guardrail_trap_col_being_dealloced_not_returned_by_alloc
        .type           $__internal_0_$__cuda_sm10x_tcgen05_guardrail_trap_col_being_dealloced_not_returned_by_alloc,@function
        .size           $__internal_0_$__cuda_sm10x_tcgen05_guardrail_trap_col_being_dealloced_not_returned_by_alloc,($__internal_1_$__cuda_sm10x_tcgen05_guardrail_trap_phase_invalid_during_alloc - $__internal_0_$__cuda_sm10x_tcgen05_guardrail_trap_col_being_dealloced_not_returned_by_alloc)
$__internal_0_$__cuda_sm10x_tcgen05_guardrail_trap_col_being_dealloced_not_returned_by_alloc:
[----:B------:R-:W-:Y:S05]  /*a230*/  BPT.TRAP 0x1 ;  /* 0x000000040000795c */ /* 0x000fea0000300000 */
[----:B------:R-:W-:-:S04]  /*a240*/  HFMA2 R3, -RZ, RZ, 0, 0 ;  /* 0x00000000ff037431 */ /* 0x000fc800000001ff */
[----:B------:R-:W-:Y:S05]  /*a250*/  RET.REL.NODEC R2 `(_ZN7cutlass13device_kernelINS_4conv6kernel13ConvUniversalINS1_16ConvProblemShapeILNS1_8OperatorE1ELi3EEENS1_10collective14CollectiveConvINS1_47MainloopSm100TmaUmmaWarpSpecializedImplicitGemmILS5_1ELi17ELi3ELi1ELi2EN4cute5tupleIJNSA_1CILi1EEESD_SD_EEEEENSB_IJNSC_ILi64EEENSC_ILi128EEENSB_IJNSC_ILi32EEEEEEEEENS_10bfloat16_tESL_NSA_8TiledMMAINSA_8MMA_AtomIJNSA_20SM100_MMA_F16BF16_SSISL_SL_fLi64ELi128ELNSA_4UMMA5MajorE0ELSQ_1ELNSP_7ScaleInE0ELSR_0EEEEEENSA_6LayoutISE_NSB_IJNSC_ILi0EEESV_SV_EEEEENSB_IJNSA_10UnderscoreESY_SY_EEEEENS7_6detail27Sm100ImplicitGemmTileTraitsINSA_20SM90_TMA_LOAD_IM2COLENSA_14ComposedLayoutINSA_7SwizzleILi2ELi4ELi3EEENSA_18smem_ptr_flag_bitsILi16EEENSU_INSB_IJNSC_ILi8EEESI_EEENSB_IJSI_SD_EEEEEEEvEENS12_INSA_13SM90_TMA_LOADENS14_INS15_ILi3ELi4ELi3EEES18_NSU_INSB_IJSG_S19_EEENSB_IJSD_SG_EEEEEEEvEEEENS_8epilogue10collective18CollectiveEpilogueINS1N_23Sm100TmaWarpSpecializedILi4ELi2ELi16ELb1ELb0EEEJSK_NSB_IJNSU_ISG_SD_EENSU_ISI_SD_EEEEESL_NSB_IJNSB_IJllllEEESD_SV_EEESL_S1W_NS1N_6fusion15FusionCallbacksIS1R_NS1X_17LinearCombinationISL_fSL_fLNS_15FloatRoundStyleE2EEESK_S1U_JEEENSA_5SM1004TMEM4LOAD26SM100_TMEM_LOAD_16dp256b4xES13_S1D_NSA_17SM75_U32x4_LDSM_NENSA_21SM90_TMA_STORE_IM2COLES1D_NSA_17SM90_U32x4_STSM_NENSA_39AutoVectorizingCopyWithAssumedAlignmentILi128EEEEEEvvEEEEvNT_6ParamsE) ;  /* 0xffffff5c02687950 */ /* 0x000fea0003c3ffff */
        .weak           $__internal_1_$__cuda_sm10x_tcgen05_guardrail_trap_phase_invalid_during_alloc
        .type           $__internal_1_$__cuda_sm10x_tcgen05_guardrail_trap_phase_invalid_during_alloc,@function
        .size           $__internal_1_$__cuda_sm10x_tcgen05_guardrail_trap_phase_invalid_during_alloc,($__internal_2_$__cuda_sm10x_tcgen05_guardrail_trap_unallocated_columns_being_dealloced - $__internal_1_$__cuda_sm10x_tcgen05_guardrail_trap_phase_invalid_during_alloc)
$__internal_1_$__cuda_sm10x_tcgen05_guardrail_trap_phase_invalid_during_alloc:
[----:B------:R-:W-:Y:S05]  /*a260*/  BPT.TRAP 0x1 ;  /* 0x000000040000795c */ /* 0x000fea0000300000 */
[----:B------:R-:W-:-:S04]  /*a270*/  MOV R3, 0x0 ;  /* 0x0000000000037802 */ /* 0x000fc80000000f00 */
[----:B------:R-:W-:Y:S05]  /*a280*/  RET.REL.NODEC R2 `(_ZN7cutlass13device_kernelINS_4conv6kernel13ConvUniversalINS1_16ConvProblemShapeILNS1_8OperatorE1ELi3EEENS1_10collective14CollectiveConvINS1_47MainloopSm100TmaUmmaWarpSpecializedImplicitGemmILS5_1ELi17ELi3ELi1ELi2EN4cute5tupleIJNSA_1CILi1EEESD_SD_EEEEENSB_IJNSC_ILi64EEENSC_ILi128EEENSB_IJNSC_ILi32EEEEEEEEENS_10bfloat16_tESL_NSA_8TiledMMAINSA_8MMA_AtomIJNSA_20SM100_MMA_F16BF16_SSISL_SL_fLi64ELi128ELNSA_4UMMA5MajorE0ELSQ_1ELNSP_7ScaleInE0ELSR_0EEEEEENSA_6LayoutISE_NSB_IJNSC_ILi0EEESV_SV_EEEEENSB_IJNSA_10UnderscoreESY_SY_EEEEENS7_6detail27Sm100ImplicitGemmTileTraitsINSA_20SM90_TMA_LOAD_IM2COLENSA_14ComposedLayoutINSA_7SwizzleILi2ELi4ELi3EEENSA_18smem_ptr_flag_bitsILi16EEENSU_INSB_IJNSC_ILi8EEESI_EEENSB_IJSI_SD_EEEEEEEvEENS12_INSA_13SM90_TMA_LOADENS14_INS15_ILi3ELi4ELi3EEES18_NSU_INSB_IJSG_S19_EEENSB_IJSD_SG_EEEEEEEvEEEENS_8epilogue10collective18CollectiveEpilogueINS1N_23Sm100TmaWarpSpecializedILi4ELi2ELi16ELb1ELb0EEEJSK_NSB_IJNSU_ISG_SD_EENSU_ISI_SD_EEEEESL_NSB_IJNSB_IJllllEEESD_SV_EEESL_S1W_NS1N_6fusion15FusionCallbacksIS1R_NS1X_17LinearCombinationISL_fSL_fLNS_15FloatRoundStyleE2EEESK_S1U_JEEENSA_5SM1004TMEM4LOAD26SM100_TMEM_LOAD_16dp256b4xES13_S1D_NSA_17SM75_U32x4_LDSM_NENSA_21SM90_TMA_STORE_IM2COLES1D_NSA_17SM90_U32x4_STSM_NENSA_39AutoVectorizingCopyWithAssumedAlignmentILi128EEEEEEvvEEEEvNT_6ParamsE) ;  /* 0xffffff5c025c7950 */ /* 0x000fea0003c3ffff */
        .weak           $__internal_2_$__cuda_sm10x_tcgen05_guardrail_trap_unallocated_columns_being_dealloced
        .type           $__internal_2_$__cuda_sm10x_tcgen05_guardrail_trap_unallocated_columns_being_dealloced,@function
        .size           $__internal_2_$__cuda_sm10x_tcgen05_guardrail_trap_unallocated_columns_being_dealloced,(.L_x_206 - $__internal_2_$__cuda_sm10x_tcgen05_guardrail_trap_unallocated_columns_being_dealloced)
$__internal_2_$__cuda_sm10x_tcgen05_guardrail_trap_unallocated_columns_being_dealloced:
[----:B------:R-:W-:Y:S05]  /*a290*/  BPT.TRAP 0x1 ;  /* 0x000000040000795c */ /* 0x000fea0000300000 */
[----:B------:R-:W-:-:S04]  /*a2a0*/  HFMA2 R3, -RZ, RZ, 0, 0 ;  /* 0x00000000ff037431 */ /* 0x000fc800000001ff */
[----:B------:R-:W-:Y:S05]  /*a2b0*/  RET.REL.NODEC R2 `(_ZN7cutlass13device_kernelINS_4conv6kernel13ConvUniversalINS1_16ConvProblemShapeILNS1_8OperatorE1ELi3EEENS1_10collective14CollectiveConvINS1_47MainloopSm100TmaUmmaWarpSpecializedImplicitGemmILS5_1ELi17ELi3ELi1ELi2EN4cute5tupleIJNSA_1CILi1EEESD_SD_EEEEENSB_IJNSC_ILi64EEENSC_ILi128EEENSB_IJNSC_ILi32EEEEEEEEENS_10bfloat16_tESL_NSA_8TiledMMAINSA_8MMA_AtomIJNSA_20SM100_MMA_F16BF16_SSISL_SL_fLi64ELi128ELNSA_4UMMA5MajorE0ELSQ_1ELNSP_7ScaleInE0ELSR_0EEEEEENSA_6LayoutISE_NSB_IJNSC_ILi0EEESV_SV_EEEEENSB_IJNSA_10UnderscoreESY_SY_EEEEENS7_6detail27Sm100ImplicitGemmTileTraitsINSA_20SM90_TMA_LOAD_IM2COLENSA_14ComposedLayoutINSA_7SwizzleILi2ELi4ELi3EEENSA_18smem_ptr_flag_bitsILi16EEENSU_INSB_IJNSC_ILi8EEESI_EEENSB_IJSI_SD_EEEEEEEvEENS12_INSA_13SM90_TMA_LOADENS14_INS15_ILi3ELi4ELi3EEES18_NSU_INSB_IJSG_S19_EEENSB_IJSD_SG_EEEEEEEvEEEENS_8epilogue10collective18CollectiveEpilogueINS1N_23Sm100TmaWarpSpecializedILi4ELi2ELi16ELb1ELb0EEEJSK_NSB_IJNSU_ISG_SD_EENSU_ISI_SD_EEEEESL_NSB_IJNSB_IJllllEEESD_SV_EEESL_S1W_NS1N_6fusion15FusionCallbacksIS1R_NS1X_17LinearCombinationISL_fSL_fLNS_15FloatRoundStyleE2EEESK_S1U_JEEENSA_5SM1004TMEM4LOAD26SM100_TMEM_LOAD_16dp256b4xES13_S1D_NSA_17SM75_U32x4_LDSM_NENSA_21SM90_TMA_STORE_IM2COLES1D_NSA_17SM90_U32x4_STSM_NENSA_39AutoVectorizingCopyWithAssumedAlignmentILi128EEEEEEvvEEEEvNT_6ParamsE) ;  /* 0xffffff5c02507950 */ /* 0x000fea0003c3ffff */
.L_x_205:
[----:B------:R-:W-:-:S00]  /*a2c0*/  BRA `(.L_x_205) ;  /* 0xfffffffc00fc7947 */ /* 0x000fc0000383ffff */
[----:B------:R-:W-:-:S00]  /*a2d0*/  NOP ;  /* 0x0000000000007918 */ /* 0x000fc00000000000 */
        /* <DEDUP_REMOVED lines=10> */
.L_x_206:


//--------------------- .nv.global.init           --------------------------
	.section	.nv.global.init,"aw",@progbits
.nv.global.init:
	.type		$str$29,@object
	.size		$str$29,($str$30 - $str$29)
$str$29:
        /*0000*/ 	.byte	0x28, 0x61, 0x64, 0x64, 0x72, 0x65, 0x73, 0x73, 0x20, 0x26, 0x20, 0x6d, 0x61, 0x73, 0x6b, 0x29
        /*0010*/ 	.byte	0x20, 0x3d, 0x3d, 0x20, 0x30, 0x00
	.type		$str$30,@object
	.size		$str$30,($str$28 - $str$30)
$str$30:
        /*0016*/ 	.byte	0x2f, 0x74, 0x6d, 0x70, 0x2f, 0x63, 0x75, 0x74, 0x6c, 0x61, 0x73, 0x73, 0x5f, 0x73, 0x77, 0x65
        /*0026*/ 	.byte	0x65, 0x70, 0x5f, 0x73, 0x72, 0x63, 0x2f, 0x69, 0x6e, 0x63, 0x6c, 0x75, 0x64, 0x65, 0x2f, 0x63
        /*0036*/ 	.byte	0x75, 0x74, 0x65, 0x2f, 0x70, 0x6f, 0x69, 0x6e, 0x74, 0x65, 0x72, 0x5f, 0x66, 0x6c, 0x61, 0x67
        /*0046*/ 	.byte	0x67, 0x65, 0x64, 0x2e, 0x68, 0x70, 0x70, 0x00
	.type		$str$28,@object
	.size		$str$28,($str$27 - $str$28)
$str$28:
        /*004e*/ 	.byte	0x2f, 0x74, 0x6d, 0x70, 0x2f, 0x63, 0x75, 0x74, 0x6c, 0x61, 0x73, 0x73, 0x5f, 0x73, 0x77, 0x65
        /*005e*/ 	.byte	0x65, 0x70, 0x5f, 0x73, 0x72, 0x63, 0x2f, 0x69, 0x6e, 0x63, 0x6c, 0x75, 0x64, 0x65, 0x2f, 0x63
        /*006e*/ 	.byte	0x75, 0x74, 0x65, 0x2f, 0x61, 0x74, 0x6f, 0x6d, 0x2f, 0x63, 0x6f, 0x70, 0x79, 0x5f, 0x74, 0x72
        /*007e*/ 	.byte	0x61, 0x69, 0x74, 0x73, 0x5f, 0x73, 0x6d, 0x31, 0x30, 0x30, 0x2e, 0x68, 0x70, 0x70, 0x00
	.type		$str$27,@object
	.size		$str$27,(__unnamed_1 - $str$27)
$str$27:
        /*008d*/ 	.byte	0x28, 0x28, 0x75, 0x69, 0x6e, 0x74, 0x33, 0x32, 0x5f, 0x74, 0x28, 0x74, 0x68, 0x72, 0x65, 0x61
        /*009d*/ 	.byte	0x64, 0x49, 0x64, 0x78, 0x2e, 0x78, 0x29, 0x20, 0x2f, 0x20, 0x33, 0x32, 0x29, 0x20, 0x25, 0x20
        /*00ad*/ 	.byte	0x34, 0x29, 0x20, 0x3d, 0x3d, 0x20, 0x28, 0x28, 0x28, 0x74, 0x6d, 0x65, 0x6d, 0x5f, 0x61, 0x64
        /*00bd*/ 	.byte	0x64, 0x72, 0x20, 0x3e, 0x3e, 0x20, 0x31, 0x36, 0x29, 0x20, 0x2f, 0x20, 0x33, 0x32, 0x29, 0x20
        /*00cd*/ 	.byte	0x25, 0x20, 0x34, 0x29, 0x00
	.type		__unnamed_1,@object
	.size		__unnamed_1,(__unnamed_2 - __unnamed_1)
__unnamed_1:
        /*00d2*/ 	.byte	0x61, 0x75, 0x74, 0x6f, 0x20, 0x63, 0x75, 0x74, 0x65, 0x3a, 0x3a, 0x61, 0x73, 0x5f, 0x70, 0x6f
        /* <DEDUP_REMOVED lines=24> */
        /*0262*/ 	.byte	0x30, 0x34, 0x38, 0x3e, 0x3e, 0x3e, 0x3e, 0x5d, 0x00
	.type		__unnamed_2,@object
	.size		__unnamed_2,(.L_2 - __unnamed_2)
__unnamed_2:
        /* <DEDUP_REMOVED lines=45> */
        /*053b*/ 	.byte	0x3e, 0x3e, 0x3e, 0x5d, 0x00
.L_2:


//--------------------- .nv.shared._ZN7cutlass13device_kernelINS_4conv6kernel13ConvUniversalINS1_16ConvProblemShapeILNS1_8OperatorE1ELi3EEENS1_10collective14CollectiveConvINS1_47MainloopSm100TmaUmmaWarpSpecializedImplicitGemmILS5_1ELi17ELi3ELi1ELi2EN4cute5tupleIJNSA_1CILi1EEESD_SD_EEEEENSB_IJNSC_ILi64EEENSC_ILi128EEENSB_IJNSC_ILi32EEEEEEEEENS_10bfloat16_tESL_NSA_8TiledMMAINSA_8MMA_AtomIJNSA_20SM100_MMA_F16BF16_SSISL_SL_fLi64ELi128ELNSA_4UMMA5MajorE0ELSQ_1ELNSP_7ScaleInE0ELSR_0EEEEEENSA_6LayoutISE_NSB_IJNSC_ILi0EEESV_SV_EEEEENSB_IJNSA_10UnderscoreESY_SY_EEEEENS7_6detail27Sm100ImplicitGemmTileTraitsINSA_20SM90_TMA_LOAD_IM2COLENSA_14ComposedLayoutINSA_7SwizzleILi2ELi4ELi3EEENSA_18smem_ptr_flag_bitsILi16EEENSU_INSB_IJNSC_ILi8EEESI_EEENSB_IJSI_SD_EEEEEEEvEENS12_INSA_13SM90_TMA_LOADENS14_INS15_ILi3ELi4ELi3EEES18_NSU_INSB_IJSG_S19_EEENSB_IJSD_SG_EEEEEEEvEEEENS_8epilogue10collective18CollectiveEpilogueINS1N_23Sm100TmaWarpSpecializedILi4ELi2ELi16ELb1ELb0EEEJSK_NSB_IJNSU_ISG_SD_EENSU_ISI_SD_EEEEESL_NSB_IJNSB_IJllllEEESD_SV_EEESL_S1W_NS1N_6fusion15FusionCallbacksIS1R_NS1X_17LinearCombinationISL_fSL_fLNS_15FloatRoundStyleE2EEESK_S1U_JEEENSA_5SM1004TMEM4LOAD26SM100_TMEM_LOAD_16dp256b4xES13_S1D_NSA_17SM75_U32x4_LDSM_NENSA_21SM90_TMA_STORE_IM2COLES1D_NSA_17SM90_U32x4_STSM_NENSA_39AutoVectorizingCopyWithAssumedAlignmentILi128EEEEEEvvEEEEvNT_6ParamsE --------------------------
	.section	.nv.shared._ZN7cutlass13device_kernelINS_4conv6kernel13ConvUniversalINS1_16ConvProblemShapeILNS1_8OperatorE1ELi3EEENS1_10collective14CollectiveConvINS1_47MainloopSm100TmaUmmaWarpSpecializedImplicitGemmILS5_1ELi17ELi3ELi1ELi2EN4cute5tupleIJNSA_1CILi1EEESD_SD_EEEEENSB_IJNSC_ILi64EEENSC_ILi128EEENSB_IJNSC_ILi32EEEEEEEEENS_10bfloat16_tESL_NSA_8TiledMMAINSA_8MMA_AtomIJNSA_20SM100_MMA_F16BF16_SSISL_SL_fLi64ELi128ELNSA_4UMMA5MajorE0ELSQ_1ELNSP_7ScaleInE0ELSR_0EEEEEENSA_6LayoutISE_NSB_IJNSC_ILi0EEESV_SV_EEEEENSB_IJNSA_10UnderscoreESY_SY_EEEEENS7_6detail27Sm100ImplicitGemmTileTraitsINSA_20SM90_TMA_LOAD_IM2COLENSA_14ComposedLayoutINSA_7SwizzleILi2ELi4ELi3EEENSA_18smem_ptr_flag_bitsILi16EEENSU_INSB_IJNSC_ILi8EEESI_EEENSB_IJSI_SD_EEEEEEEvEENS12_INSA_13SM90_TMA_LOADENS14_INS15_ILi3ELi4ELi3EEES18_NSU_INSB_IJSG_S19_EEENSB_IJSD_SG_EEEEEEEvEEEENS_8epilogue10collective18CollectiveEpilogueINS1N_23Sm100TmaWarpSpecializedILi4ELi2ELi16ELb1ELb0EEEJSK_NSB_IJNSU_ISG_SD_EENSU_ISI_SD_EEEEESL_NSB_IJNSB_IJllllEEESD_SV_EEESL_S1W_NS1N_6fusion15FusionCallbacksIS1R_NS1X_17LinearCombinationISL_fSL_fLNS_15FloatRoundStyleE2EEESK_S1U_JEEENSA_5SM1004TMEM4LOAD26SM100_TMEM_LOAD_16dp256b4xES13_S1D_NSA_17SM75_U32x4_LDSM_NENSA_21SM90_TMA_STORE_IM2COLES1D_NSA_17SM90_U32x4_STSM_NENSA_39AutoVectorizingCopyWithAssumedAlignmentILi128EEEEEEvvEEEEvNT_6ParamsE,"aw",@nobits
	.sectionflags	@""
	.align	16
	.zero		1024


//--------------------- .nv.shared.reserved.0     --------------------------
	.section	.nv.shared.reserved.0,"aw",@nobits
	.weak		__nv_reservedSMEM_offset_0_alias
	.size		__nv_reservedSMEM_offset_0_alias, 0, 64
	.other		__nv_reservedSMEM_offset_0_alias,@"STO_CUDA_RESERVED_SHARED STV_DEFAULT"
__nv_reservedSMEM_offset_0_alias:
	.zero		0
.nv.shared.reserved.0:
	.zero		64
	.weak		__nv_reservedSMEM_tcgen05_partition
	.type		__nv_reservedSMEM_tcgen05_partition,@object
	.size		__nv_reservedSMEM_tcgen05_partition,(.L_0 - __nv_reservedSMEM_tcgen05_partition)
__nv_reservedSMEM_tcgen05_partition:
	.zero		32
.L_0:


//--------------------- .nv.global                --------------------------
	.section	.nv.global,"aw",@nobits
.nv.global:
	.type		_ZN39_INTERNAL_fb2f3e1d_4_k_cu_5a0b4510_29374cute1_E,@object
	.size		_ZN39_INTERNAL_fb2f3e1d_4_k_cu_5a0b4510_29374cute1_E,(_ZN39_INTERNAL_fb2f3e1d_4_k_cu_5a0b4510_29374cuda3std3__45__cpo6cbeginE - _ZN39_INTERNAL_fb2f3e1d_4_k_cu_5a0b4510_29374cute1_E)
_ZN39_INTERNAL_fb2f3e1d_4_k_cu_5a0b4510_29374cute1_E:
	.zero		1
	.type		_ZN39_INTERNAL_fb2f3e1d_4_k_cu_5a0b4510_29374cuda3std3__45__cpo6cbeginE,@object
	.size		_ZN39_INTERNAL_fb2f3e1d_4_k_cu_5a0b4510_29374cuda3std3__45__cpo6cbeginE,(_ZN39_INTERNAL_fb2f3e1d_4_k_cu_5a0b4510_29374cuda3std3__48in_placeE - _ZN39_INTERNAL_fb2f3e1d_4_k_cu_5a0b4510_29374cuda3std3__45__cpo6cbeginE)
_ZN39_INTERNAL_fb2f3e1d_4_k_cu_5a0b4510_29374cuda3std3__45__cpo6cbeginE:
	.zero		1
	.type		_ZN39_INTERNAL_fb2f3e1d_4_k_cu_5a0b4510_29374cuda3std3__48in_placeE,@object
	.size		_ZN39_INTERNAL_fb2f3e1d_4_k_cu_5a0b4510_29374cuda3std3__48in_placeE,(_ZN39_INTERNAL_fb2f3e1d_4_k_cu_5a0b4510_29374cuda3std6ranges3__45__cpo9iter_moveE - _ZN39_INTERNAL_fb2f3e1d_4_k_cu_5a0b4510_29374cuda3std3__48in_placeE)
_ZN39_INTERNAL_fb2f3e1d_4_k_cu_5a0b4510_29374cuda3std3__48in_placeE:
	.zero		1
	.type		_ZN39_INTERNAL_fb2f3e1d_4_k_cu_5a0b4510_29374cuda3std6ranges3__45__cpo9iter_moveE,@object
	.size		_ZN39_INTERNAL_fb2f3e1d_4_k_cu_5a0b4510_29374cuda3std6ranges3__45__cpo9iter_moveE,(_ZN39_INTERNAL_fb2f3e1d_4_k_cu_5a0b4510_29374cuda3std3__45__cpo5beginE - _ZN39_INTERNAL_fb2f3e1d_4_k_cu_5a0b4510_29374cuda3std6ranges3__45__cpo9iter_moveE)
_ZN39_INTERNAL_fb2f3e1d_4_k_cu_5a0b4510_29374cuda3std6ranges3__45__cpo9iter_moveE:
	.zero		1
	.type		_ZN39_INTERNAL_fb2f3e1d_4_k_cu_5a0b4510_29374cuda3std3__45__cpo5beginE,@object
	.size		_ZN39_INTERNAL_fb2f3e1d_4_k_cu_5a0b4510_29374cuda3std3__45__cpo5beginE,(_ZN39_INTERNAL_fb2f3e1d_4_k_cu_5a0b4510_29374cuda3std3__441_GLOBAL__N__fb2f3e1d_4_k_cu_5a0b4510_29376ignoreE - _ZN39_INTERNAL_fb2f3e1d_4_k_cu_5a0b4510_29374cuda3std3__45__cpo5beginE)
_ZN39_INTERNAL_fb2f3e1d_4_k_cu_5a0b4510_29374cuda3std3__45__cpo5beginE:
	.zero		1
	.type		_ZN39_INTERNAL_fb2f3e1d_4_k_cu_5a0b4510_29374cuda3std3__441_GLOBAL__N__fb2f3e1d_4_k_cu_5a0b4510_29376ignoreE,@object
	.size		_ZN39_INTERNAL_fb2f3e1d_4_k_cu_5a0b4510_29374cuda3std3__441_GLOBAL__N__fb2f3e1d_4_k_cu_5a0b4510_29376ignoreE,(_ZN39_INTERNAL_fb2f3e1d_4_k_cu_5a0b4510_29374cute7productE - _ZN39_INTERNAL_fb2f3e1d_4_k_cu_5a0b4510_29374cuda3std3__441_GLOBAL__N__fb2f3e1d_4_k_cu_5a0b4510_29376ignoreE)
_ZN39_INTERNAL_fb2f3e1d_4_k_cu_5a0b4510_29374cuda3std3__441_GLOBAL__N__fb2f3e1d_4_k_cu_5a0b4510_29376ignoreE:
	.zero		1
	.type		_ZN39_INTERNAL_fb2f3e1d_4_k_cu_5a0b4510_29374cute7productE,@object
	.size		_ZN39_INTERNAL_fb2f3e1d_4_k_cu_5a0b4510_29374cute7productE,(_ZN39_INTERNAL_fb2f3e1d_4_k_cu_5a0b4510_29374cuda3std3__45__cpo3endE - _ZN39_INTERNAL_fb2f3e1d_4_k_cu_5a0b4510_29374cute7productE)
_ZN39_INTERNAL_fb2f3e1d_4_k_cu_5a0b4510_29374cute7productE:
	.zero		1
	.type		_ZN39_INTERNAL_fb2f3e1d_4_k_cu_5a0b4510_29374cuda3std3__45__cpo3endE,@object
	.size		_ZN39_INTERNAL_fb2f3e1d_4_k_cu_5a0b4510_29374cuda3std3__45__cpo3endE,(_ZN39_INTERNAL_fb2f3e1d_4_k_cu_5a0b4510_29374cuda3std3__419piecewise_constructE - _ZN39_INTERNAL_fb2f3e1d_4_k_cu_5a0b4510_29374cuda3std3__45__cpo3endE)
_ZN39_INTERNAL_fb2f3e1d_4_k_cu_5a0b4510_29374cuda3std3__45__cpo3endE:
	.zero		1
	.type		_ZN39_INTERNAL_fb2f3e1d_4_k_cu_5a0b4510_29374cuda3std3__419piecewise_constructE,@object
	.size		_ZN39_INTERNAL_fb2f3e1d_4_k_cu_5a0b4510_29374cuda3std3__419piecewise_constructE,(_ZN39_INTERNAL_fb2f3e1d_4_k_cu_5a0b4510_29374cuda3std3__45__cpo4cendE - _ZN39_INTERNAL_fb2f3e1d_4_k_cu_5a0b4510_29374cuda3std3__419piecewise_constructE)
_ZN39_INTERNAL_fb2f3e1d_4_k_cu_5a0b4510_29374cuda3std3__419piecewise_constructE:
	.zero		1
	.type		_ZN39_INTERNAL_fb2f3e1d_4_k_cu_5a0b4510_29374cuda3std3__45__cpo4cendE,@object
	.size		_ZN39_INTERNAL_fb2f3e1d_4_k_cu_5a0b4510_29374cuda3std3__45__cpo4cendE,(_ZN39_INTERNAL_fb2f3e1d_4_k_cu_5a0b4510_29374cuda3std6ranges3__45__cpo4swapE - _ZN39_INTERNAL_fb2f3e1d_4_k_cu_5a0b4510_29374cuda3std3__45__cpo4cendE)
_ZN39_INTERNAL_fb2f3e1d_4_k_cu_5a0b4510_29374cuda3std3__45__cpo4cendE:
	.zero		1
	.type		_ZN39_INTERNAL_fb2f3e1d_4_k_cu_5a0b4510_29374cuda3std6ranges3__45__cpo4swapE,@object
	.size		_ZN39_INTERNAL_fb2f3e1d_4_k_cu_5a0b4510_29374cuda3std6ranges3__45__cpo4swapE,(.L_10 - _ZN39_INTERNAL_fb2f3e1d_4_k_cu_5a0b4510_29374cuda3std6ranges3__45__cpo4swapE)
_ZN39_INTERNAL_fb2f3e1d_4_k_cu_5a0b4510_29374cuda3std6ranges3__45__cpo4swapE:
	.zero		1
.L_10:


//--------------------- .nv.constant0._ZN7cutlass13device_kernelINS_4conv6kernel13ConvUniversalINS1_16ConvProblemShapeILNS1_8OperatorE1ELi3EEENS1_10collective14CollectiveConvINS1_47MainloopSm100TmaUmmaWarpSpecializedImplicitGemmILS5_1ELi17ELi3ELi1ELi2EN4cute5tupleIJNSA_1CILi1EEESD_SD_EEEEENSB_IJNSC_ILi64EEENSC_ILi128EEENSB_IJNSC_ILi32EEEEEEEEENS_10bfloat16_tESL_NSA_8TiledMMAINSA_8MMA_AtomIJNSA_20SM100_MMA_F16BF16_SSISL_SL_fLi64ELi128ELNSA_4UMMA5MajorE0ELSQ_1ELNSP_7ScaleInE0ELSR_0EEEEEENSA_6LayoutISE_NSB_IJNSC_ILi0EEESV_SV_EEEEENSB_IJNSA_10UnderscoreESY_SY_EEEEENS7_6detail27Sm100ImplicitGemmTileTraitsINSA_20SM90_TMA_LOAD_IM2COLENSA_14ComposedLayoutINSA_7SwizzleILi2ELi4ELi3EEENSA_18smem_ptr_flag_bitsILi16EEENSU_INSB_IJNSC_ILi8EEESI_EEENSB_IJSI_SD_EEEEEEEvEENS12_INSA_13SM90_TMA_LOADENS14_INS15_ILi3ELi4ELi3EEES18_NSU_INSB_IJSG_S19_EEENSB_IJSD_SG_EEEEEEEvEEEENS_8epilogue10collective18CollectiveEpilogueINS1N_23Sm100TmaWarpSpecializedILi4ELi2ELi16ELb1ELb0EEEJSK_NSB_IJNSU_ISG_SD_EENSU_ISI_SD_EEEEESL_NSB_IJNSB_IJllllEEESD_SV_EEESL_S1W_NS1N_6fusion15FusionCallbacksIS1R_NS1X_17LinearCombinationISL_fSL_fLNS_15FloatRoundStyleE2EEESK_S1U_JEEENSA_5SM1004TMEM4LOAD26SM100_TMEM_LOAD_16dp256b4xES13_S1D_NSA_17SM75_U32x4_LDSM_NENSA_21SM90_TMA_STORE_IM2COLES1D_NSA_17SM90_U32x4_STSM_NENSA_39AutoVectorizingCopyWithAssumedAlignmentILi128EEEEEEvvEEEEvNT_6ParamsE --------------------------
	.section	.nv.constant0._ZN7cutlass13device_kernelINS_4conv6kernel13ConvUniversalINS1_16ConvProblemShapeILNS1_8OperatorE1ELi3EEENS1_10collective14CollectiveConvINS1_47MainloopSm100TmaUmmaWarpSpecializedImplicitGemmILS5_1ELi17ELi3ELi1ELi2EN4cute5tupleIJNSA_1CILi1EEESD_SD_EEEEENSB_IJNSC_ILi64EEENSC_ILi128EEENSB_IJNSC_ILi32EEEEEEEEENS_10bfloat16_tESL_NSA_8TiledMMAINSA_8MMA_AtomIJNSA_20SM100_MMA_F16BF16_SSISL_SL_fLi64ELi128ELNSA_4UMMA5MajorE0ELSQ_1ELNSP_7ScaleInE0ELSR_0EEEEEENSA_6LayoutISE_NSB_IJNSC_ILi0EEESV_SV_EEEEENSB_IJNSA_10UnderscoreESY_SY_EEEEENS7_6detail27Sm100ImplicitGemmTileTraitsINSA_20SM90_TMA_LOAD_IM2COLENSA_14ComposedLayoutINSA_7SwizzleILi2ELi4ELi3EEENSA_18smem_ptr_flag_bitsILi16EEENSU_INSB_IJNSC_ILi8EEESI_EEENSB_IJSI_SD_EEEEEEEvEENS12_INSA_13SM90_TMA_LOADENS14_INS15_ILi3ELi4ELi3EEES18_NSU_INSB_IJSG_S19_EEENSB_IJSD_SG_EEEEEEEvEEEENS_8epilogue10collective18CollectiveEpilogueINS1N_23Sm100TmaWarpSpecializedILi4ELi2ELi16ELb1ELb0EEEJSK_NSB_IJNSU_ISG_SD_EENSU_ISI_SD_EEEEESL_NSB_IJNSB_IJllllEEESD_SV_EEESL_S1W_NS1N_6fusion15FusionCallbacksIS1R_NS1X_17LinearCombinationISL_fSL_fLNS_15FloatRoundStyleE2EEESK_S1U_JEEENSA_5SM1004TMEM4LOAD26SM100_TMEM_LOAD_16dp256b4xES13_S1D_NSA_17SM75_U32x4_LDSM_NENSA_21SM90_TMA_STORE_IM2COLES1D_NSA_17SM90_U32x4_STSM_NENSA_39AutoVectorizingCopyWithAssumedAlignmentILi128EEEEEEvvEEEEvNT_6ParamsE,"a",@progbits
	.sectionflags	@""
	.align	4
.nv.constant0._ZN7cutlass13device_kernelINS_4conv6kernel13ConvUniversalINS1_16ConvProblemShapeILNS1_8OperatorE1ELi3EEENS1_10collective14CollectiveConvINS1_47MainloopSm100TmaUmmaWarpSpecializedImplicitGemmILS5_1ELi17ELi3ELi1ELi2EN4cute5tupleIJNSA_1CILi1EEESD_SD_EEEEENSB_IJNSC_ILi64EEENSC_ILi128EEENSB_IJNSC_ILi32EEEEEEEEENS_10bfloat16_tESL_NSA_8TiledMMAINSA_8MMA_AtomIJNSA_20SM100_MMA_F16BF16_SSISL_SL_fLi64ELi128ELNSA_4UMMA5MajorE0ELSQ_1ELNSP_7ScaleInE0ELSR_0EEEEEENSA_6LayoutISE_NSB_IJNSC_ILi0EEESV_SV_EEEEENSB_IJNSA_10UnderscoreESY_SY_EEEEENS7_6detail27Sm100ImplicitGemmTileTraitsINSA_20SM90_TMA_LOAD_IM2COLENSA_14ComposedLayoutINSA_7SwizzleILi2ELi4ELi3EEENSA_18smem_ptr_flag_bitsILi16EEENSU_INSB_IJNSC_ILi8EEESI_EEENSB_IJSI_SD_EEEEEEEvEENS12_INSA_13SM90_TMA_LOADENS14_INS15_ILi3ELi4ELi3EEES18_NSU_INSB_IJSG_S19_EEENSB_IJSD_SG_EEEEEEEvEEEENS_8epilogue10collective18CollectiveEpilogueINS1N_23Sm100TmaWarpSpecializedILi4ELi2ELi16ELb1ELb0EEEJSK_NSB_IJNSU_ISG_SD_EENSU_ISI_SD_EEEEESL_NSB_IJNSB_IJllllEEESD_SV_EEESL_S1W_NS1N_6fusion15FusionCallbacksIS1R_NS1X_17LinearCombinationISL_fSL_fLNS_15FloatRoundStyleE2EEESK_S1U_JEEENSA_5SM1004TMEM4LOAD26SM100_TMEM_LOAD_16dp256b4xES13_S1D_NSA_17SM75_U32x4_LDSM_NENSA_21SM90_TMA_STORE_IM2COLES1D_NSA_17SM90_U32x4_STSM_NENSA_39AutoVectorizingCopyWithAssumedAlignmentILi128EEEEEEvvEEEEvNT_6ParamsE:
	.zero		3200


//--------------------- SYMBOLS --------------------------

	.type		.nv.reservedSmem.offset0,@object
	.size		.nv.reservedSmem.offset0,0x4
	.type		.nv.reservedSmem.cap,@object
	.size		.nv.reservedSmem.cap,0x4
	.type		__assertfail,@function
